	.target	sm_90a

	.elftype	@"ET_EXEC"


//--------------------- .note.nv.tkinfo           --------------------------
	.section	.note.nv.tkinfo,"",@"SHT_NOTE"
	.sectionflags	@"SHF_NOTE_NV_TKINFO"
	.tkinfo
        /*0018*/ 	.word	0x00000002
        /*0030*/ 	.string	""
        /*0030*/ 	.string	"ptxas"
        /*0030*/ 	.string	"Cuda compilation tools, release 13.0, V13.0.88"
        /*0030*/ 	.string	"Build cuda_13.0.r13.0/compiler.36424714_0"
        /*0030*/ 	.string	"-arch sm_90a -m 64 "



//--------------------- .note.nv.cuinfo           --------------------------
	.section	.note.nv.cuinfo,"",@"SHT_NOTE"
	.sectionflags	@"SHF_NOTE_NV_CUINFO"
        /*0018*/ 	.short	0x0002
        /*001a*/ 	.short	0x005a
        /*001c*/ 	.short	0x0082
	.zero		2


//--------------------- .nv.info                  --------------------------
	.section	.nv.info,"",@"SHT_CUDA_INFO"
	.align	4


	//----- nvinfo : EIATTR_REGCOUNT
	.align		4
        /*0000*/ 	.byte	0x04, 0x2f
        /*0002*/ 	.short	(.L_12 - .L_11)
	.align		4
.L_11:
        /*0004*/ 	.word	index@(_ZN7cutlass13device_kernelINS_4conv6kernel13ConvUniversalINS1_16ConvProblemShapeILNS1_8OperatorE1ELi2EEENS1_10collective14CollectiveConvINS1_46MainloopSm90TmaGmmaWarpSpecializedImplicitGemmILS5_1ELi28ELi2EN4cute5tupleIJNSA_1CILi2EEENSC_ILi1EEESE_EEENS1_36KernelImplicitTmaWarpSpecializedSm90ELi1EEENSB_IJNSC_ILi64EEESI_NSB_IJNSC_ILi32EEEEEEEEENS_6half_tESM_NSA_8TiledMMAINSA_8MMA_AtomIJNSA_4SM904GMMA25MMA_64x64x16_F32F16F16_SSILNSQ_5MajorE0ELSS_1ELNSQ_7ScaleInE1ELST_1EEEEEENSA_6LayoutINSB_IJSE_SE_SE_EEENSB_IJNSC_ILi0EEESY_SY_EEEEENSB_IJNSA_10UnderscoreES11_S11_EEEEENS7_6detail26Sm90ImplicitGemmTileTraitsINSA_20SM90_TMA_LOAD_IM2COLENSA_14ComposedLayoutINSA_7SwizzleILi2ELi4ELi3EEENSA_18smem_ptr_flag_bitsILi16EEENSW_INSB_IJNSB_IJNSC_ILi8EEES1C_EEENSB_IJSJ_SE_EEENSB_IJSE_NSC_ILi28EEEEEEEEENSB_IJNSB_IJSJ_NSC_ILi256EEEEEENSB_IJSE_SY_EEENSB_IJSY_NSC_ILi2048EEEEEEEEEEEEEvEENS15_INSA_23SM90_TMA_LOAD_MULTICASTENS17_INS18_ILi3ELi4ELi3EEES1B_NSW_INSB_IJNSB_IJSI_SE_EEENSB_IJS1C_NSC_ILi4EEEEEES1G_EEENSB_IJS1K_NSB_IJSI_NSC_ILi512EEEEEES1M_EEEEEEEvEEEENS_8epilogue10collective6detail29Sm90TmaWarpSpecializedAdapterINS25_15DefaultEpilogueISM_NSB_IJNSB_IJlllEEESE_SY_EEES2A_NS24_6thread17LinearCombinationISM_Li1EffLNS2B_9ScaleType4KindE0ELNS_15FloatRoundStyleE2ESM_EENS_4gemm15EpilogueDefaultEEEEEvvEEEEvNT_6ParamsE)
        /*0008*/ 	.word	0x0000003a


	//----- nvinfo : EIATTR_FRAME_SIZE
	.align		4
.L_12:
        /*000c*/ 	.byte	0x04, 0x11
        /*000e*/ 	.short	(.L_14 - .L_13)
	.align		4
.L_13:
        /*0010*/ 	.word	index@(_ZN7cutlass13device_kernelINS_4conv6kernel13ConvUniversalINS1_16ConvProblemShapeILNS1_8OperatorE1ELi2EEENS1_10collective14CollectiveConvINS1_46MainloopSm90TmaGmmaWarpSpecializedImplicitGemmILS5_1ELi28ELi2EN4cute5tupleIJNSA_1CILi2EEENSC_ILi1EEESE_EEENS1_36KernelImplicitTmaWarpSpecializedSm90ELi1EEENSB_IJNSC_ILi64EEESI_NSB_IJNSC_ILi32EEEEEEEEENS_6half_tESM_NSA_8TiledMMAINSA_8MMA_AtomIJNSA_4SM904GMMA25MMA_64x64x16_F32F16F16_SSILNSQ_5MajorE0ELSS_1ELNSQ_7ScaleInE1ELST_1EEEEEENSA_6LayoutINSB_IJSE_SE_SE_EEENSB_IJNSC_ILi0EEESY_SY_EEEEENSB_IJNSA_10UnderscoreES11_S11_EEEEENS7_6detail26Sm90ImplicitGemmTileTraitsINSA_20SM90_TMA_LOAD_IM2COLENSA_14ComposedLayoutINSA_7SwizzleILi2ELi4ELi3EEENSA_18smem_ptr_flag_bitsILi16EEENSW_INSB_IJNSB_IJNSC_ILi8EEES1C_EEENSB_IJSJ_SE_EEENSB_IJSE_NSC_ILi28EEEEEEEEENSB_IJNSB_IJSJ_NSC_ILi256EEEEEENSB_IJSE_SY_EEENSB_IJSY_NSC_ILi2048EEEEEEEEEEEEEvEENS15_INSA_23SM90_TMA_LOAD_MULTICASTENS17_INS18_ILi3ELi4ELi3EEES1B_NSW_INSB_IJNSB_IJSI_SE_EEENSB_IJS1C_NSC_ILi4EEEEEES1G_EEENSB_IJS1K_NSB_IJSI_NSC_ILi512EEEEEES1M_EEEEEEEvEEEENS_8epilogue10collective6detail29Sm90TmaWarpSpecializedAdapterINS25_15DefaultEpilogueISM_NSB_IJNSB_IJlllEEESE_SY_EEES2A_NS24_6thread17LinearCombinationISM_Li1EffLNS2B_9ScaleType4KindE0ELNS_15FloatRoundStyleE2ESM_EENS_4gemm15EpilogueDefaultEEEEEvvEEEEvNT_6ParamsE)
        /*0014*/ 	.word	0x00000000


	//----- nvinfo : EIATTR_MIN_STACK_SIZE
	.align		4
.L_14:
        /*0018*/ 	.byte	0x04, 0x12
        /*001a*/ 	.short	(.L_16 - .L_15)
	.align		4
.L_15:
        /*001c*/ 	.word	index@(_ZN7cutlass13device_kernelINS_4conv6kernel13ConvUniversalINS1_16ConvProblemShapeILNS1_8OperatorE1ELi2EEENS1_10collective14CollectiveConvINS1_46MainloopSm90TmaGmmaWarpSpecializedImplicitGemmILS5_1ELi28ELi2EN4cute5tupleIJNSA_1CILi2EEENSC_ILi1EEESE_EEENS1_36KernelImplicitTmaWarpSpecializedSm90ELi1EEENSB_IJNSC_ILi64EEESI_NSB_IJNSC_ILi32EEEEEEEEENS_6half_tESM_NSA_8TiledMMAINSA_8MMA_AtomIJNSA_4SM904GMMA25MMA_64x64x16_F32F16F16_SSILNSQ_5MajorE0ELSS_1ELNSQ_7ScaleInE1ELST_1EEEEEENSA_6LayoutINSB_IJSE_SE_SE_EEENSB_IJNSC_ILi0EEESY_SY_EEEEENSB_IJNSA_10UnderscoreES11_S11_EEEEENS7_6detail26Sm90ImplicitGemmTileTraitsINSA_20SM90_TMA_LOAD_IM2COLENSA_14ComposedLayoutINSA_7SwizzleILi2ELi4ELi3EEENSA_18smem_ptr_flag_bitsILi16EEENSW_INSB_IJNSB_IJNSC_ILi8EEES1C_EEENSB_IJSJ_SE_EEENSB_IJSE_NSC_ILi28EEEEEEEEENSB_IJNSB_IJSJ_NSC_ILi256EEEEEENSB_IJSE_SY_EEENSB_IJSY_NSC_ILi2048EEEEEEEEEEEEEvEENS15_INSA_23SM90_TMA_LOAD_MULTICASTENS17_INS18_ILi3ELi4ELi3EEES1B_NSW_INSB_IJNSB_IJSI_SE_EEENSB_IJS1C_NSC_ILi4EEEEEES1G_EEENSB_IJS1K_NSB_IJSI_NSC_ILi512EEEEEES1M_EEEEEEEvEEEENS_8epilogue10collective6detail29Sm90TmaWarpSpecializedAdapterINS25_15DefaultEpilogueISM_NSB_IJNSB_IJlllEEESE_SY_EEES2A_NS24_6thread17LinearCombinationISM_Li1EffLNS2B_9ScaleType4KindE0ELNS_15FloatRoundStyleE2ESM_EENS_4gemm15EpilogueDefaultEEEEEvvEEEEvNT_6ParamsE)
        /*0020*/ 	.word	0x00000000
.L_16:


//--------------------- .nv.compat                --------------------------
	.section	.nv.compat,"",@"SHT_CUDA_COMPAT_INFO"
	.align	4
        /*0000*/ 	.byte	0x02, 0x09, 0x01, 0x00, 0x02, 0x02, 0x04, 0x00, 0x02, 0x05, 0x05, 0x00, 0x03, 0x07, 0x01, 0x01
        /*0010*/ 	.byte	0x02, 0x03, 0x01, 0x00, 0x02, 0x06, 0x01, 0x00, 0x04, 0x0b, 0x08, 0x00, 0x00, 0x00, 0x00, 0x00
        /*0020*/ 	.byte	0x00, 0x00, 0x00, 0x00


//--------------------- .nv.info._ZN7cutlass13device_kernelINS_4conv6kernel13ConvUniversalINS1_16ConvProblemShapeILNS1_8OperatorE1ELi2EEENS1_10collective14CollectiveConvINS1_46MainloopSm90TmaGmmaWarpSpecializedImplicitGemmILS5_1ELi28ELi2EN4cute5tupleIJNSA_1CILi2EEENSC_ILi1EEESE_EEENS1_36KernelImplicitTmaWarpSpecializedSm90ELi1EEENSB_IJNSC_ILi64EEESI_NSB_IJNSC_ILi32EEEEEEEEENS_6half_tESM_NSA_8TiledMMAINSA_8MMA_AtomIJNSA_4SM904GMMA25MMA_64x64x16_F32F16F16_SSILNSQ_5MajorE0ELSS_1ELNSQ_7ScaleInE1ELST_1EEEEEENSA_6LayoutINSB_IJSE_SE_SE_EEENSB_IJNSC_ILi0EEESY_SY_EEEEENSB_IJNSA_10UnderscoreES11_S11_EEEEENS7_6detail26Sm90ImplicitGemmTileTraitsINSA_20SM90_TMA_LOAD_IM2COLENSA_14ComposedLayoutINSA_7SwizzleILi2ELi4ELi3EEENSA_18smem_ptr_flag_bitsILi16EEENSW_INSB_IJNSB_IJNSC_ILi8EEES1C_EEENSB_IJSJ_SE_EEENSB_IJSE_NSC_ILi28EEEEEEEEENSB_IJNSB_IJSJ_NSC_ILi256EEEEEENSB_IJSE_SY_EEENSB_IJSY_NSC_ILi2048EEEEEEEEEEEEEvEENS15_INSA_23SM90_TMA_LOAD_MULTICASTENS17_INS18_ILi3ELi4ELi3EEES1B_NSW_INSB_IJNSB_IJSI_SE_EEENSB_IJS1C_NSC_ILi4EEEEEES1G_EEENSB_IJS1K_NSB_IJSI_NSC_ILi512EEEEEES1M_EEEEEEEvEEEENS_8epilogue10collective6detail29Sm90TmaWarpSpecializedAdapterINS25_15DefaultEpilogueISM_NSB_IJNSB_IJlllEEESE_SY_EEES2A_NS24_6thread17LinearCombinationISM_Li1EffLNS2B_9ScaleType4KindE0ELNS_15FloatRoundStyleE2ESM_EENS_4gemm15EpilogueDefaultEEEEEvvEEEEvNT_6ParamsE --------------------------
	.section	.nv.info._ZN7cutlass13device_kernelINS_4conv6kernel13ConvUniversalINS1_16ConvProblemShapeILNS1_8OperatorE1ELi2EEENS1_10collective14CollectiveConvINS1_46MainloopSm90TmaGmmaWarpSpecializedImplicitGemmILS5_1ELi28ELi2EN4cute5tupleIJNSA_1CILi2EEENSC_ILi1EEESE_EEENS1_36KernelImplicitTmaWarpSpecializedSm90ELi1EEENSB_IJNSC_ILi64EEESI_NSB_IJNSC_ILi32EEEEEEEEENS_6half_tESM_NSA_8TiledMMAINSA_8MMA_AtomIJNSA_4SM904GMMA25MMA_64x64x16_F32F16F16_SSILNSQ_5MajorE0ELSS_1ELNSQ_7ScaleInE1ELST_1EEEEEENSA_6LayoutINSB_IJSE_SE_SE_EEENSB_IJNSC_ILi0EEESY_SY_EEEEENSB_IJNSA_10UnderscoreES11_S11_EEEEENS7_6detail26Sm90ImplicitGemmTileTraitsINSA_20SM90_TMA_LOAD_IM2COLENSA_14ComposedLayoutINSA_7SwizzleILi2ELi4ELi3EEENSA_18smem_ptr_flag_bitsILi16EEENSW_INSB_IJNSB_IJNSC_ILi8EEES1C_EEENSB_IJSJ_SE_EEENSB_IJSE_NSC_ILi28EEEEEEEEENSB_IJNSB_IJSJ_NSC_ILi256EEEEEENSB_IJSE_SY_EEENSB_IJSY_NSC_ILi2048EEEEEEEEEEEEEvEENS15_INSA_23SM90_TMA_LOAD_MULTICASTENS17_INS18_ILi3ELi4ELi3EEES1B_NSW_INSB_IJNSB_IJSI_SE_EEENSB_IJS1C_NSC_ILi4EEEEEES1G_EEENSB_IJS1K_NSB_IJSI_NSC_ILi512EEEEEES1M_EEEEEEEvEEEENS_8epilogue10collective6detail29Sm90TmaWarpSpecializedAdapterINS25_15DefaultEpilogueISM_NSB_IJNSB_IJlllEEESE_SY_EEES2A_NS24_6thread17LinearCombinationISM_Li1EffLNS2B_9ScaleType4KindE0ELNS_15FloatRoundStyleE2ESM_EENS_4gemm15EpilogueDefaultEEEEEvvEEEEvNT_6ParamsE,"",@"SHT_CUDA_INFO"
	.sectionflags	@""
	.align	4


	//----- nvinfo : EIATTR_CUDA_API_VERSION
	.align		4
        /*0000*/ 	.byte	0x04, 0x37
        /*0002*/ 	.short	(.L_18 - .L_17)
.L_17:
        /*0004*/ 	.word	0x00000082


	//----- nvinfo : EIATTR_KPARAM_INFO
	.align		4
.L_18:
        /*0008*/ 	.byte	0x04, 0x17
        /*000a*/ 	.short	(.L_20 - .L_19)
.L_19:
        /*000c*/ 	.word	0x00000000
        /*0010*/ 	.short	0x0000
        /*0012*/ 	.short	0x0070
        /*0014*/ 	.byte	0x00, 0xf0, 0x01, 0x0e


	//----- nvinfo : EIATTR_SPARSE_MMA_MASK
	.align		4
.L_20:
        /*0018*/ 	.byte	0x03, 0x50
        /*001a*/ 	.short	0x0000


	//----- nvinfo : EIATTR_MAXREG_COUNT
	.align		4
        /*001c*/ 	.byte	0x03, 0x1b
        /*001e*/ 	.short	0x00ff


	//----- nvinfo : EIATTR_NUM_BARRIERS
	.align		4
        /*0020*/ 	.byte	0x02, 0x4c
        /*0022*/ 	.byte	0x01
	.zero		1


	//----- nvinfo : EIATTR_MERCURY_ISA_VERSION
	.align		4
        /*0024*/ 	.byte	0x03, 0x5f
        /*0026*/ 	.short	0x0101


	//----- nvinfo : EIATTR_COOP_GROUP_MASK_REGIDS
	.align		4
        /*0028*/ 	.byte	0x04, 0x29
        /*002a*/ 	.short	(.L_22 - .L_21)


	//   ....[0]....
.L_21:
        /*002c*/ 	.word	0xffffffff


	//   ....[1]....
        /*0030*/ 	.word	0xffffffff


	//   ....[2]....
        /*0034*/ 	.word	0xffffffff


	//   ....[3]....
        /*0038*/ 	.word	0xffffffff


	//----- nvinfo : EIATTR_COOP_GROUP_INSTR_OFFSETS
	.align		4
.L_22:
        /*003c*/ 	.byte	0x04, 0x28
        /*003e*/ 	.short	(.L_24 - .L_23)


	//   ....[0]....
.L_23:
        /*0040*/ 	.word	0x00000070


	//   ....[1]....
        /*0044*/ 	.word	0x00000080


	//   ....[2]....
        /*0048*/ 	.word	0x00000140


	//   ....[3]....
        /*004c*/ 	.word	0x000009d0


	//----- nvinfo : EIATTR_MBARRIER_INSTR_OFFSETS
	.align		4
.L_24:
        /*0050*/ 	.byte	0x04, 0x39
        /*0052*/ 	.short	(.L_26 - .L_25)


	//   ....[0]....
.L_25:
        /*0054*/ 	.word	0x00000310
        /*0058*/ 	.word	0x000000ff
        /*005c*/ 	.word	0x00038000
        /*0060*/ 	.short	0x0100
        /*0062*/ 	.byte	0x08
	.zero		1


	//   ....[1]....
        /*0064*/ 	.word	0x00000320
        /*0068*/ 	.word	0x000000ff
        /*006c*/ 	.word	0x000380e0
        /*0070*/ 	.short	0x0100
        /*0072*/ 	.byte	0x08
	.zero		1


	//   ....[2]....
        /*0074*/ 	.word	0x00000330
        /*0078*/ 	.word	0x000000ff
        /*007c*/ 	.word	0x00038008
        /*0080*/ 	.short	0x0100
        /*0082*/ 	.byte	0x08
	.zero		1


	//   ....[3]....
        /*0084*/ 	.word	0x00000340
        /*0088*/ 	.word	0x000000ff
        /*008c*/ 	.word	0x000380e8
        /*0090*/ 	.short	0x0100
        /*0092*/ 	.byte	0x08
	.zero		1


	//   ....[4]....
        /*0094*/ 	.word	0x00000350
        /*0098*/ 	.word	0x000000ff
        /*009c*/ 	.word	0x00038010
        /*00a0*/ 	.short	0x0100
        /*00a2*/ 	.byte	0x08
	.zero		1


	//   ....[5]....
        /*00a4*/ 	.word	0x00000360
        /*00a8*/ 	.word	0x000000ff
        /*00ac*/ 	.word	0x000380f0
        /*00b0*/ 	.short	0x0100
        /*00b2*/ 	.byte	0x08
	.zero		1


	//   ....[6]....
        /*00b4*/ 	.word	0x00000370
        /*00b8*/ 	.word	0x000000ff
        /*00bc*/ 	.word	0x00038018
        /*00c0*/ 	.short	0x0100
        /*00c2*/ 	.byte	0x08
	.zero		1


	//   ....[7]....
        /*00c4*/ 	.word	0x00000380
        /*00c8*/ 	.word	0x000000ff
        /*00cc*/ 	.word	0x000380f8
        /*00d0*/ 	.short	0x0100
        /*00d2*/ 	.byte	0x08
	.zero		1


	//   ....[8]....
        /*00d4*/ 	.word	0x00000390
        /*00d8*/ 	.word	0x000000ff
        /*00dc*/ 	.word	0x00038020
        /*00e0*/ 	.short	0x0100
        /*00e2*/ 	.byte	0x08
	.zero		1


	//   ....[9]....
        /*00e4*/ 	.word	0x000003a0
        /*00e8*/ 	.word	0x000000ff
        /*00ec*/ 	.word	0x00038100
        /*00f0*/ 	.short	0x0100
        /*00f2*/ 	.byte	0x08
	.zero		1


	//   ....[10]....
        /*00f4*/ 	.word	0x000003b0
        /*00f8*/ 	.word	0x000000ff
        /*00fc*/ 	.word	0x00038028
        /*0100*/ 	.short	0x0100
        /*0102*/ 	.byte	0x08
	.zero		1


	//   ....[11]....
        /*0104*/ 	.word	0x000003c0
        /*0108*/ 	.word	0x000000ff
        /*010c*/ 	.word	0x00038108
        /*0110*/ 	.short	0x0100
        /*0112*/ 	.byte	0x08
	.zero		1


	//   ....[12]....
        /*0114*/ 	.word	0x000003d0
        /*0118*/ 	.word	0x000000ff
        /*011c*/ 	.word	0x00038030
        /*0120*/ 	.short	0x0100
        /*0122*/ 	.byte	0x08
	.zero		1


	//   ....[13]....
        /*0124*/ 	.word	0x000003e0
        /*0128*/ 	.word	0x000000ff
        /*012c*/ 	.word	0x00038110
        /*0130*/ 	.short	0x0100
        /*0132*/ 	.byte	0x08
	.zero		1


	//   ....[14]....
        /*0134*/ 	.word	0x000003f0
        /*0138*/ 	.word	0x000000ff
        /*013c*/ 	.word	0x00038038
        /*0140*/ 	.short	0x0100
        /*0142*/ 	.byte	0x08
	.zero		1


	//   ....[15]....
        /*0144*/ 	.word	0x00000400
        /*0148*/ 	.word	0x000000ff
        /*014c*/ 	.word	0x00038118
        /*0150*/ 	.short	0x0100
        /*0152*/ 	.byte	0x08
	.zero		1


	//   ....[16]....
        /*0154*/ 	.word	0x00000410
        /*0158*/ 	.word	0x000000ff
        /*015c*/ 	.word	0x00038040
        /*0160*/ 	.short	0x0100
        /*0162*/ 	.byte	0x08
	.zero		1


	//   ....[17]....
        /*0164*/ 	.word	0x00000420
        /*0168*/ 	.word	0x000000ff
        /*016c*/ 	.word	0x00038120
        /*0170*/ 	.short	0x0100
        /*0172*/ 	.byte	0x08
	.zero		1


	//   ....[18]....
        /*0174*/ 	.word	0x00000430
        /*0178*/ 	.word	0x000000ff
        /*017c*/ 	.word	0x00038048
        /*0180*/ 	.short	0x0100
        /*0182*/ 	.byte	0x08
	.zero		1


	//   ....[19]....
        /*0184*/ 	.word	0x00000440
        /*0188*/ 	.word	0x000000ff
        /*018c*/ 	.word	0x00038128
        /*0190*/ 	.short	0x0100
        /*0192*/ 	.byte	0x08
	.zero		1


	//   ....[20]....
        /*0194*/ 	.word	0x00000450
        /*0198*/ 	.word	0x000000ff
        /*019c*/ 	.word	0x00038050
        /*01a0*/ 	.short	0x0100
        /*01a2*/ 	.byte	0x08
	.zero		1


	//   ....[21]....
        /*01a4*/ 	.word	0x00000460
        /*01a8*/ 	.word	0x000000ff
        /*01ac*/ 	.word	0x00038130
        /*01b0*/ 	.short	0x0100
        /*01b2*/ 	.byte	0x08
	.zero		1


	//   ....[22]....
        /*01b4*/ 	.word	0x00000470
        /*01b8*/ 	.word	0x000000ff
        /*01bc*/ 	.word	0x00038058
        /*01c0*/ 	.short	0x0100
        /*01c2*/ 	.byte	0x08
	.zero		1


	//   ....[23]....
        /*01c4*/ 	.word	0x00000480
        /*01c8*/ 	.word	0x000000ff
        /*01cc*/ 	.word	0x00038138
        /*01d0*/ 	.short	0x0100
        /*01d2*/ 	.byte	0x08
	.zero		1


	//   ....[24]....
        /*01d4*/ 	.word	0x00000490
        /*01d8*/ 	.word	0x000000ff
        /*01dc*/ 	.word	0x00038060
        /*01e0*/ 	.short	0x0100
        /*01e2*/ 	.byte	0x08
	.zero		1


	//   ....[25]....
        /*01e4*/ 	.word	0x000004a0
        /*01e8*/ 	.word	0x000000ff
        /*01ec*/ 	.word	0x00038140
        /*01f0*/ 	.short	0x0100
        /*01f2*/ 	.byte	0x08
	.zero		1


	//   ....[26]....
        /*01f4*/ 	.word	0x000004b0
        /*01f8*/ 	.word	0x000000ff
        /*01fc*/ 	.word	0x00038068
        /*0200*/ 	.short	0x0100
        /*0202*/ 	.byte	0x08
	.zero		1


	//   ....[27]....
        /*0204*/ 	.word	0x000004c0
        /*0208*/ 	.word	0x000000ff
        /*020c*/ 	.word	0x00038148
        /*0210*/ 	.short	0x0100
        /*0212*/ 	.byte	0x08
	.zero		1


	//   ....[28]....
        /*0214*/ 	.word	0x000004d0
        /*0218*/ 	.word	0x000000ff
        /*021c*/ 	.word	0x00038070
        /*0220*/ 	.short	0x0100
        /*0222*/ 	.byte	0x08
	.zero		1


	//   ....[29]....
        /*0224*/ 	.word	0x000004e0
        /*0228*/ 	.word	0x000000ff
        /*022c*/ 	.word	0x00038150
        /*0230*/ 	.short	0x0100
        /*0232*/ 	.byte	0x08
	.zero		1


	//   ....[30]....
        /*0234*/ 	.word	0x000004f0
        /*0238*/ 	.word	0x000000ff
        /*023c*/ 	.word	0x00038078
        /*0240*/ 	.short	0x0100
        /*0242*/ 	.byte	0x08
	.zero		1


	//   ....[31]....
        /*0244*/ 	.word	0x00000500
        /*0248*/ 	.word	0x000000ff
        /*024c*/ 	.word	0x00038158
        /*0250*/ 	.short	0x0100
        /*0252*/ 	.byte	0x08
	.zero		1


	//   ....[32]....
        /*0254*/ 	.word	0x00000510
        /*0258*/ 	.word	0x000000ff
        /*025c*/ 	.word	0x00038080
        /*0260*/ 	.short	0x0100
        /*0262*/ 	.byte	0x08
	.zero		1


	//   ....[33]....
        /*0264*/ 	.word	0x00000520
        /*0268*/ 	.word	0x000000ff
        /*026c*/ 	.word	0x00038160
        /*0270*/ 	.short	0x0100
        /*0272*/ 	.byte	0x08
	.zero		1


	//   ....[34]....
        /*0274*/ 	.word	0x00000530
        /*0278*/ 	.word	0x000000ff
        /*027c*/ 	.word	0x00038088
        /*0280*/ 	.short	0x0100
        /*0282*/ 	.byte	0x08
	.zero		1


	//   ....[35]....
        /*0284*/ 	.word	0x00000540
        /*0288*/ 	.word	0x000000ff
        /*028c*/ 	.word	0x00038168
        /*0290*/ 	.short	0x0100
        /*0292*/ 	.byte	0x08
	.zero		1


	//   ....[36]....
        /*0294*/ 	.word	0x00000550
        /*0298*/ 	.word	0x000000ff
        /*029c*/ 	.word	0x00038090
        /*02a0*/ 	.short	0x0100
        /*02a2*/ 	.byte	0x08
	.zero		1


	//   ....[37]....
        /*02a4*/ 	.word	0x00000560
        /*02a8*/ 	.word	0x000000ff
        /*02ac*/ 	.word	0x00038170
        /*02b0*/ 	.short	0x0100
        /*02b2*/ 	.byte	0x08
	.zero		1


	//   ....[38]....
        /*02b4*/ 	.word	0x00000570
        /*02b8*/ 	.word	0x000000ff
        /*02bc*/ 	.word	0x00038098
        /*02c0*/ 	.short	0x0100
        /*02c2*/ 	.byte	0x08
	.zero		1


	//   ....[39]....
        /*02c4*/ 	.word	0x00000580
        /*02c8*/ 	.word	0x000000ff
        /*02cc*/ 	.word	0x00038178
        /*02d0*/ 	.short	0x0100
        /*02d2*/ 	.byte	0x08
	.zero		1


	//   ....[40]....
        /*02d4*/ 	.word	0x00000590
        /*02d8*/ 	.word	0x000000ff
        /*02dc*/ 	.word	0x000380a0
        /*02e0*/ 	.short	0x0100
        /*02e2*/ 	.byte	0x08
	.zero		1


	//   ....[41]....
        /*02e4*/ 	.word	0x000005a0
        /*02e8*/ 	.word	0x000000ff
        /*02ec*/ 	.word	0x00038180
        /*02f0*/ 	.short	0x0100
        /*02f2*/ 	.byte	0x08
	.zero		1


	//   ....[42]....
        /*02f4*/ 	.word	0x000005b0
        /*02f8*/ 	.word	0x000000ff
        /*02fc*/ 	.word	0x000380a8
        /*0300*/ 	.short	0x0100
        /*0302*/ 	.byte	0x08
	.zero		1


	//   ....[43]....
        /*0304*/ 	.word	0x000005c0
        /*0308*/ 	.word	0x000000ff
        /*030c*/ 	.word	0x00038188
        /*0310*/ 	.short	0x0100
        /*0312*/ 	.byte	0x08
	.zero		1


	//   ....[44]....
        /*0314*/ 	.word	0x000005d0
        /*0318*/ 	.word	0x000000ff
        /*031c*/ 	.word	0x000380b0
        /*0320*/ 	.short	0x0100
        /*0322*/ 	.byte	0x08
	.zero		1


	//   ....[45]....
        /*0324*/ 	.word	0x000005e0
        /*0328*/ 	.word	0x000000ff
        /*032c*/ 	.word	0x00038190
        /*0330*/ 	.short	0x0100
        /*0332*/ 	.byte	0x08
	.zero		1


	//   ....[46]....
        /*0334*/ 	.word	0x000005f0
        /*0338*/ 	.word	0x000000ff
        /*033c*/ 	.word	0x000380b8
        /*0340*/ 	.short	0x0100
        /*0342*/ 	.byte	0x08
	.zero		1


	//   ....[47]....
        /*0344*/ 	.word	0x00000600
        /*0348*/ 	.word	0x000000ff
        /*034c*/ 	.word	0x00038198
        /*0350*/ 	.short	0x0100
        /*0352*/ 	.byte	0x08
	.zero		1


	//   ....[48]....
        /*0354*/ 	.word	0x00000610
        /*0358*/ 	.word	0x000000ff
        /*035c*/ 	.word	0x000380c0
        /*0360*/ 	.short	0x0100
        /*0362*/ 	.byte	0x08
	.zero		1


	//   ....[49]....
        /*0364*/ 	.word	0x00000620
        /*0368*/ 	.word	0x000000ff
        /*036c*/ 	.word	0x000381a0
        /*0370*/ 	.short	0x0100
        /*0372*/ 	.byte	0x08
	.zero		1


	//   ....[50]....
        /*0374*/ 	.word	0x00000630
        /*0378*/ 	.word	0x000000ff
        /*037c*/ 	.word	0x000380c8
        /*0380*/ 	.short	0x0100
        /*0382*/ 	.byte	0x08
	.zero		1


	//   ....[51]....
        /*0384*/ 	.word	0x00000640
        /*0388*/ 	.word	0x000000ff
        /*038c*/ 	.word	0x000381a8
        /*0390*/ 	.short	0x0100
        /*0392*/ 	.byte	0x08
	.zero		1


	//   ....[52]....
        /*0394*/ 	.word	0x00000650
        /*0398*/ 	.word	0x000000ff
        /*039c*/ 	.word	0x000380d0
        /*03a0*/ 	.short	0x0100
        /*03a2*/ 	.byte	0x08
	.zero		1


	//   ....[53]....
        /*03a4*/ 	.word	0x00000660
        /*03a8*/ 	.word	0x000000ff
        /*03ac*/ 	.word	0x000381b0
        /*03b0*/ 	.short	0x0100
        /*03b2*/ 	.byte	0x08
	.zero		1


	//   ....[54]....
        /*03b4*/ 	.word	0x00000670
        /*03b8*/ 	.word	0x000000ff
        /*03bc*/ 	.word	0x000380d8
        /*03c0*/ 	.short	0x0100
        /*03c2*/ 	.byte	0x08
	.zero		1


	//   ....[55]....
        /*03c4*/ 	.word	0x00000680
        /*03c8*/ 	.word	0x000000ff
        /*03cc*/ 	.word	0x000381b8
        /*03d0*/ 	.short	0x0100
        /*03d2*/ 	.byte	0x08
	.zero		1


	//   ....[56]....
        /*03d4*/ 	.word	0x00000f20
        /*03d8*/ 	.word	0x00000009
        /*03dc*/ 	.word	0x00038000
        /*03e0*/ 	.short	0x010a
        /*03e2*/ 	.byte	0x3f
	.zero		1


	//   ....[57]....
        /*03e4*/ 	.word	0x00001220
        /*03e8*/ 	.word	0x0000000a
        /*03ec*/ 	.word	0x00038000
        /*03f0*/ 	.short	0x010a
        /*03f2*/ 	.byte	0x3f
	.zero		1


	//   ....[58]....
        /*03f4*/ 	.word	0x00001380
        /*03f8*/ 	.word	0x0000000a
        /*03fc*/ 	.word	0x00000000
        /*0400*/ 	.short	0x0101
        /*0402*/ 	.byte	0x3f
	.zero		1


	//   ....[59]....
        /*0404*/ 	.word	0x000015c0
        /*0408*/ 	.word	0x00000004
        /*040c*/ 	.word	0x00000000
        /*0410*/ 	.short	0x0101
        /*0412*/ 	.byte	0x3f
	.zero		1


	//   ....[60]....
        /*0414*/ 	.word	0x00003db0
        /*0418*/ 	.word	0x0000000c
        /*041c*/ 	.word	0x000380e0
        /*0420*/ 	.short	0x010a
        /*0422*/ 	.byte	0x3f
	.zero		1


	//   ....[61]....
        /*0424*/ 	.word	0x00004490
        /*0428*/ 	.word	0x00000002
        /*042c*/ 	.word	0x00000000
        /*0430*/ 	.short	0x010a
        /*0432*/ 	.byte	0x3f
	.zero		1


	//   ....[62]....
        /*0434*/ 	.word	0x00004540
        /*0438*/ 	.word	0x00000002
        /*043c*/ 	.word	0x00000000
        /*0440*/ 	.short	0x010a
        /*0442*/ 	.byte	0x3f
	.zero		1


	//   ....[63]....
        /*0444*/ 	.word	0x000045f0
        /*0448*/ 	.word	0x00000002
        /*044c*/ 	.word	0x00000000
        /*0450*/ 	.short	0x010a
        /*0452*/ 	.byte	0x3f
	.zero		1


	//   ....[64]....
        /*0454*/ 	.word	0x000046a0
        /*0458*/ 	.word	0x00000002
        /*045c*/ 	.word	0x00000000
        /*0460*/ 	.short	0x010a
        /*0462*/ 	.byte	0x3f
	.zero		1


	//   ....[65]....
        /*0464*/ 	.word	0x00004750
        /*0468*/ 	.word	0x00000002
        /*046c*/ 	.word	0x00000000
        /*0470*/ 	.short	0x010a
        /*0472*/ 	.byte	0x3f
	.zero		1


	//   ....[66]....
        /*0474*/ 	.word	0x00004800
        /*0478*/ 	.word	0x00000002
        /*047c*/ 	.word	0x00000000
        /*0480*/ 	.short	0x010a
        /*0482*/ 	.byte	0x3f
	.zero		1


	//   ....[67]....
        /*0484*/ 	.word	0x000048b0
        /*0488*/ 	.word	0x00000002
        /*048c*/ 	.word	0x00000000
        /*0490*/ 	.short	0x010a
        /*0492*/ 	.byte	0x3f
	.zero		1


	//   ....[68]....
        /*0494*/ 	.word	0x00004960
        /*0498*/ 	.word	0x00000002
        /*049c*/ 	.word	0x00000000
        /*04a0*/ 	.short	0x010a
        /*04a2*/ 	.byte	0x3f
	.zero		1


	//   ....[69]....
        /*04a4*/ 	.word	0x00004a10
        /*04a8*/ 	.word	0x00000002
        /*04ac*/ 	.word	0x00000000
        /*04b0*/ 	.short	0x010a
        /*04b2*/ 	.byte	0x3f
	.zero		1


	//   ....[70]....
        /*04b4*/ 	.word	0x00004ac0
        /*04b8*/ 	.word	0x00000002
        /*04bc*/ 	.word	0x00000000
        /*04c0*/ 	.short	0x010a
        /*04c2*/ 	.byte	0x3f
	.zero		1


	//   ....[71]....
        /*04c4*/ 	.word	0x00004b70
        /*04c8*/ 	.word	0x00000002
        /*04cc*/ 	.word	0x00000000
        /*04d0*/ 	.short	0x010a
        /*04d2*/ 	.byte	0x3f
	.zero		1


	//   ....[72]....
        /*04d4*/ 	.word	0x00004c20
        /*04d8*/ 	.word	0x00000002
        /*04dc*/ 	.word	0x00000000
        /*04e0*/ 	.short	0x010a
        /*04e2*/ 	.byte	0x3f
	.zero		1


	//   ....[73]....
        /*04e4*/ 	.word	0x00004cd0
        /*04e8*/ 	.word	0x00000002
        /*04ec*/ 	.word	0x00000000
        /*04f0*/ 	.short	0x010a
        /*04f2*/ 	.byte	0x3f
	.zero		1


	//   ....[74]....
        /*04f4*/ 	.word	0x00004d80
        /*04f8*/ 	.word	0x00000002
        /*04fc*/ 	.word	0x00000000
        /*0500*/ 	.short	0x010a
        /*0502*/ 	.byte	0x3f
	.zero		1


	//   ....[75]....
        /*0504*/ 	.word	0x00004e30
        /*0508*/ 	.word	0x00000002
        /*050c*/ 	.word	0x00000000
        /*0510*/ 	.short	0x010a
        /*0512*/ 	.byte	0x3f
	.zero		1


	//   ....[76]....
        /*0514*/ 	.word	0x00004ee0
        /*0518*/ 	.word	0x00000002
        /*051c*/ 	.word	0x00000000
        /*0520*/ 	.short	0x010a
        /*0522*/ 	.byte	0x3f
	.zero		1


	//   ....[77]....
        /*0524*/ 	.word	0x00004f90
        /*0528*/ 	.word	0x00000002
        /*052c*/ 	.word	0x00000000
        /*0530*/ 	.short	0x010a
        /*0532*/ 	.byte	0x3f
	.zero		1


	//   ....[78]....
        /*0534*/ 	.word	0x00005040
        /*0538*/ 	.word	0x00000002
        /*053c*/ 	.word	0x00000000
        /*0540*/ 	.short	0x010a
        /*0542*/ 	.byte	0x3f
	.zero		1


	//   ....[79]....
        /*0544*/ 	.word	0x000050f0
        /*0548*/ 	.word	0x00000002
        /*054c*/ 	.word	0x00000000
        /*0550*/ 	.short	0x010a
        /*0552*/ 	.byte	0x3f
	.zero		1


	//   ....[80]....
        /*0554*/ 	.word	0x000051a0
        /*0558*/ 	.word	0x00000002
        /*055c*/ 	.word	0x00000000
        /*0560*/ 	.short	0x010a
        /*0562*/ 	.byte	0x3f
	.zero		1


	//   ....[81]....
        /*0564*/ 	.word	0x00005250
        /*0568*/ 	.word	0x00000002
        /*056c*/ 	.word	0x00000000
        /*0570*/ 	.short	0x010a
        /*0572*/ 	.byte	0x3f
	.zero		1


	//   ....[82]....
        /*0574*/ 	.word	0x00005300
        /*0578*/ 	.word	0x00000002
        /*057c*/ 	.word	0x00000000
        /*0580*/ 	.short	0x010a
        /*0582*/ 	.byte	0x3f
	.zero		1


	//   ....[83]....
        /*0584*/ 	.word	0x000053b0
        /*0588*/ 	.word	0x00000002
        /*058c*/ 	.word	0x00000000
        /*0590*/ 	.short	0x010a
        /*0592*/ 	.byte	0x3f
	.zero		1


	//   ....[84]....
        /*0594*/ 	.word	0x00005460
        /*0598*/ 	.word	0x00000002
        /*059c*/ 	.word	0x00000000
        /*05a0*/ 	.short	0x010a
        /*05a2*/ 	.byte	0x3f
	.zero		1


	//   ....[85]....
        /*05a4*/ 	.word	0x00005510
        /*05a8*/ 	.word	0x00000002
        /*05ac*/ 	.word	0x00000000
        /*05b0*/ 	.short	0x010a
        /*05b2*/ 	.byte	0x3f
	.zero		1


	//   ....[86]....
        /*05b4*/ 	.word	0x000055c0
        /*05b8*/ 	.word	0x00000002
        /*05bc*/ 	.word	0x00000000
        /*05c0*/ 	.short	0x010a
        /*05c2*/ 	.byte	0x3f
	.zero		1


	//   ....[87]....
        /*05c4*/ 	.word	0x00005670
        /*05c8*/ 	.word	0x00000002
        /*05cc*/ 	.word	0x00000000
        /*05d0*/ 	.short	0x010a
        /*05d2*/ 	.byte	0x3f
	.zero		1


	//   ....[88]....
        /*05d4*/ 	.word	0x00005720
        /*05d8*/ 	.word	0x00000003
        /*05dc*/ 	.word	0x00000000
        /*05e0*/ 	.short	0x010a
        /*05e2*/ 	.byte	0x3f
	.zero		1


	//----- nvinfo : EIATTR_NUM_MBARRIERS
	.align		4
.L_26:
        /*05e4*/ 	.byte	0x03, 0x38
        /*05e6*/ 	.short	0x0038


	//----- nvinfo : EIATTR_EXIT_INSTR_OFFSETS
	.align		4
        /*05e8*/ 	.byte	0x04, 0x1c
        /*05ea*/ 	.short	(.L_28 - .L_27)


	//   ....[0]....
.L_27:
        /*05ec*/ 	.word	0x00000d50


	//   ....[1]....
        /*05f0*/ 	.word	0x00001720


	//   ....[2]....
        /*05f4*/ 	.word	0x00003100


	//   ....[3]....
        /*05f8*/ 	.word	0x00003130


	//   ....[4]....
        /*05fc*/ 	.word	0x00003b80


	//   ....[5]....
        /*0600*/ 	.word	0x00003bb0


	//   ....[6]....
        /*0604*/ 	.word	0x00003bd0


	//   ....[7]....
        /*0608*/ 	.word	0x00004380


	//   ....[8]....
        /*060c*/ 	.word	0x00005750


	//----- nvinfo : EIATTR_MAX_THREADS
	.align		4
.L_28:
        /*0610*/ 	.byte	0x04, 0x05
        /*0612*/ 	.short	(.L_30 - .L_29)
.L_29:
        /*0614*/ 	.word	0x00000100
        /*0618*/ 	.word	0x00000001
        /*061c*/ 	.word	0x00000001


	//----- nvinfo : EIATTR_CRS_STACK_SIZE
	.align		4
.L_30:
        /*0620*/ 	.byte	0x04, 0x1e
        /*0622*/ 	.short	(.L_32 - .L_31)
.L_31:
        /*0624*/ 	.word	0x00000000


	//----- nvinfo : EIATTR_CBANK_PARAM_SIZE
	.align		4
.L_32:
        /*0628*/ 	.byte	0x03, 0x19
        /*062a*/ 	.short	0x03f0


	//----- nvinfo : EIATTR_PARAM_CBANK
	.align		4
        /*062c*/ 	.byte	0x04, 0x0a
        /*062e*/ 	.short	(.L_34 - .L_33)
	.align		4
.L_33:
        /*0630*/ 	.word	index@(.nv.constant0._ZN7cutlass13device_kernelINS_4conv6kernel13ConvUniversalINS1_16ConvProblemShapeILNS1_8OperatorE1ELi2EEENS1_10collective14CollectiveConvINS1_46MainloopSm90TmaGmmaWarpSpecializedImplicitGemmILS5_1ELi28ELi2EN4cute5tupleIJNSA_1CILi2EEENSC_ILi1EEESE_EEENS1_36KernelImplicitTmaWarpSpecializedSm90ELi1EEENSB_IJNSC_ILi64EEESI_NSB_IJNSC_ILi32EEEEEEEEENS_6half_tESM_NSA_8TiledMMAINSA_8MMA_AtomIJNSA_4SM904GMMA25MMA_64x64x16_F32F16F16_SSILNSQ_5MajorE0ELSS_1ELNSQ_7ScaleInE1ELST_1EEEEEENSA_6LayoutINSB_IJSE_SE_SE_EEENSB_IJNSC_ILi0EEESY_SY_EEEEENSB_IJNSA_10UnderscoreES11_S11_EEEEENS7_6detail26Sm90ImplicitGemmTileTraitsINSA_20SM90_TMA_LOAD_IM2COLENSA_14ComposedLayoutINSA_7SwizzleILi2ELi4ELi3EEENSA_18smem_ptr_flag_bitsILi16EEENSW_INSB_IJNSB_IJNSC_ILi8EEES1C_EEENSB_IJSJ_SE_EEENSB_IJSE_NSC_ILi28EEEEEEEEENSB_IJNSB_IJSJ_NSC_ILi256EEEEEENSB_IJSE_SY_EEENSB_IJSY_NSC_ILi2048EEEEEEEEEEEEEvEENS15_INSA_23SM90_TMA_LOAD_MULTICASTENS17_INS18_ILi3ELi4ELi3EEES1B_NSW_INSB_IJNSB_IJSI_SE_EEENSB_IJS1C_NSC_ILi4EEEEEES1G_EEENSB_IJS1K_NSB_IJSI_NSC_ILi512EEEEEES1M_EEEEEEEvEEEENS_8epilogue10collective6detail29Sm90TmaWarpSpecializedAdapterINS25_15DefaultEpilogueISM_NSB_IJNSB_IJlllEEESE_SY_EEES2A_NS24_6thread17LinearCombinationISM_Li1EffLNS2B_9ScaleType4KindE0ELNS_15FloatRoundStyleE2ESM_EENS_4gemm15EpilogueDefaultEEEEEvvEEEEvNT_6ParamsE)
        /*0634*/ 	.short	0x0210
        /*0636*/ 	.short	0x03f0


	//----- nvinfo : EIATTR_SW_WAR
	.align		4
.L_34:
        /*0638*/ 	.byte	0x04, 0x36
        /*063a*/ 	.short	(.L_36 - .L_35)
.L_35:
        /*063c*/ 	.word	0x00000008
.L_36:


//--------------------- .nv.callgraph             --------------------------
	.section	.nv.callgraph,"",@"SHT_CUDA_CALLGRAPH"
	.align	4
	.sectionentsize	8
	.align		4
        /*0000*/ 	.word	0x00000000
	.align		4
        /*0004*/ 	.word	0xffffffff
	.align		4
        /*0008*/ 	.word	0x00000000
	.align		4
        /*000c*/ 	.word	0xfffffffe
	.align		4
        /*0010*/ 	.word	0x00000000
	.align		4
        /*0014*/ 	.word	0xfffffffd
	.align		4
        /*0018*/ 	.word	0x00000000
	.align		4
        /*001c*/ 	.word	0xfffffffc


//--------------------- .nv.constant4             --------------------------
	.section	.nv.constant4,"a",@progbits
	.align	8
	.align		8
.nv.constant4:
        /*0000*/ 	.dword	_ZN39_INTERNAL_650377d1_4_k_cu_7c184b6b_27434cuda3std3__45__cpo5beginE
	.align		8
        /*0008*/ 	.dword	_ZN39_INTERNAL_650377d1_4_k_cu_7c184b6b_27434cuda3std3__45__cpo3endE
	.align		8
        /*0010*/ 	.dword	_ZN39_INTERNAL_650377d1_4_k_cu_7c184b6b_27434cuda3std3__45__cpo6cbeginE
	.align		8
        /*0018*/ 	.dword	_ZN39_INTERNAL_650377d1_4_k_cu_7c184b6b_27434cuda3std3__45__cpo4cendE
	.align		8
        /*0020*/ 	.dword	_ZN39_INTERNAL_650377d1_4_k_cu_7c184b6b_27434cuda3std3__441_GLOBAL__N__650377d1_4_k_cu_7c184b6b_27436ignoreE
	.align		8
        /*0028*/ 	.dword	_ZN39_INTERNAL_650377d1_4_k_cu_7c184b6b_27434cuda3std3__419piecewise_constructE
	.align		8
        /*0030*/ 	.dword	_ZN39_INTERNAL_650377d1_4_k_cu_7c184b6b_27434cuda3std3__48in_placeE
	.align		8
        /*0038*/ 	.dword	_ZN39_INTERNAL_650377d1_4_k_cu_7c184b6b_27434cuda3std6ranges3__45__cpo4swapE
	.align		8
        /*0040*/ 	.dword	_ZN39_INTERNAL_650377d1_4_k_cu_7c184b6b_27434cuda3std6ranges3__45__cpo9iter_moveE
	.align		8
        /*0048*/ 	.dword	_ZN39_INTERNAL_650377d1_4_k_cu_7c184b6b_27434cute7productE
	.align		8
        /*0050*/ 	.dword	_ZN39_INTERNAL_650377d1_4_k_cu_7c184b6b_27434cute1_E


//--------------------- .text._ZN7cutlass13device_kernelINS_4conv6kernel13ConvUniversalINS1_16ConvProblemShapeILNS1_8OperatorE1ELi2EEENS1_10collective14CollectiveConvINS1_46MainloopSm90TmaGmmaWarpSpecializedImplicitGemmILS5_1ELi28ELi2EN4cute5tupleIJNSA_1CILi2EEENSC_ILi1EEESE_EEENS1_36KernelImplicitTmaWarpSpecializedSm90ELi1EEENSB_IJNSC_ILi64EEESI_NSB_IJNSC_ILi32EEEEEEEEENS_6half_tESM_NSA_8TiledMMAINSA_8MMA_AtomIJNSA_4SM904GMMA25MMA_64x64x16_F32F16F16_SSILNSQ_5MajorE0ELSS_1ELNSQ_7ScaleInE1ELST_1EEEEEENSA_6LayoutINSB_IJSE_SE_SE_EEENSB_IJNSC_ILi0EEESY_SY_EEEEENSB_IJNSA_10UnderscoreES11_S11_EEEEENS7_6detail26Sm90ImplicitGemmTileTraitsINSA_20SM90_TMA_LOAD_IM2COLENSA_14ComposedLayoutINSA_7SwizzleILi2ELi4ELi3EEENSA_18smem_ptr_flag_bitsILi16EEENSW_INSB_IJNSB_IJNSC_ILi8EEES1C_EEENSB_IJSJ_SE_EEENSB_IJSE_NSC_ILi28EEEEEEEEENSB_IJNSB_IJSJ_NSC_ILi256EEEEEENSB_IJSE_SY_EEENSB_IJSY_NSC_ILi2048EEEEEEEEEEEEEvEENS15_INSA_23SM90_TMA_LOAD_MULTICASTENS17_INS18_ILi3ELi4ELi3EEES1B_NSW_INSB_IJNSB_IJSI_SE_EEENSB_IJS1C_NSC_ILi4EEEEEES1G_EEENSB_IJS1K_NSB_IJSI_NSC_ILi512EEEEEES1M_EEEEEEEvEEEENS_8epilogue10collective6detail29Sm90TmaWarpSpecializedAdapterINS25_15DefaultEpilogueISM_NSB_IJNSB_IJlllEEESE_SY_EEES2A_NS24_6thread17LinearCombinationISM_Li1EffLNS2B_9ScaleType4KindE0ELNS_15FloatRoundStyleE2ESM_EENS_4gemm15EpilogueDefaultEEEEEvvEEEEvNT_6ParamsE --------------------------
	.section	.text._ZN7cutlass13device_kernelINS_4conv6kernel13ConvUniversalINS1_16ConvProblemShapeILNS1_8OperatorE1ELi2EEENS1_10collective14CollectiveConvINS1_46MainloopSm90TmaGmmaWarpSpecializedImplicitGemmILS5_1ELi28ELi2EN4cute5tupleIJNSA_1CILi2EEENSC_ILi1EEESE_EEENS1_36KernelImplicitTmaWarpSpecializedSm90ELi1EEENSB_IJNSC_ILi64EEESI_NSB_IJNSC_ILi32EEEEEEEEENS_6half_tESM_NSA_8TiledMMAINSA_8MMA_AtomIJNSA_4SM904GMMA25MMA_64x64x16_F32F16F16_SSILNSQ_5MajorE0ELSS_1ELNSQ_7ScaleInE1ELST_1EEEEEENSA_6LayoutINSB_IJSE_SE_SE_EEENSB_IJNSC_ILi0EEESY_SY_EEEEENSB_IJNSA_10UnderscoreES11_S11_EEEEENS7_6detail26Sm90ImplicitGemmTileTraitsINSA_20SM90_TMA_LOAD_IM2COLENSA_14ComposedLayoutINSA_7SwizzleILi2ELi4ELi3EEENSA_18smem_ptr_flag_bitsILi16EEENSW_INSB_IJNSB_IJNSC_ILi8EEES1C_EEENSB_IJSJ_SE_EEENSB_IJSE_NSC_ILi28EEEEEEEEENSB_IJNSB_IJSJ_NSC_ILi256EEEEEENSB_IJSE_SY_EEENSB_IJSY_NSC_ILi2048EEEEEEEEEEEEEvEENS15_INSA_23SM90_TMA_LOAD_MULTICASTENS17_INS18_ILi3ELi4ELi3EEES1B_NSW_INSB_IJNSB_IJSI_SE_EEENSB_IJS1C_NSC_ILi4EEEEEES1G_EEENSB_IJS1K_NSB_IJSI_NSC_ILi512EEEEEES1M_EEEEEEEvEEEENS_8epilogue10collective6detail29Sm90TmaWarpSpecializedAdapterINS25_15DefaultEpilogueISM_NSB_IJNSB_IJlllEEESE_SY_EEES2A_NS24_6thread17LinearCombinationISM_Li1EffLNS2B_9ScaleType4KindE0ELNS_15FloatRoundStyleE2ESM_EENS_4gemm15EpilogueDefaultEEEEEvvEEEEvNT_6ParamsE,"ax",@progbits
	.align	128
.text._ZN7cutlass13device_kernelINS_4conv6kernel13ConvUniversalINS1_16ConvProblemShapeILNS1_8OperatorE1ELi2EEENS1_10collective14CollectiveConvINS1_46MainloopSm90TmaGmmaWarpSpecializedImplicitGemmILS5_1ELi28ELi2EN4cute5tupleIJNSA_1CILi2EEENSC_ILi1EEESE_EEENS1_36KernelImplicitTmaWarpSpecializedSm90ELi1EEENSB_IJNSC_ILi64EEESI_NSB_IJNSC_ILi32EEEEEEEEENS_6half_tESM_NSA_8TiledMMAINSA_8MMA_AtomIJNSA_4SM904GMMA25MMA_64x64x16_F32F16F16_SSILNSQ_5MajorE0ELSS_1ELNSQ_7ScaleInE1ELST_1EEEEEENSA_6LayoutINSB_IJSE_SE_SE_EEENSB_IJNSC_ILi0EEESY_SY_EEEEENSB_IJNSA_10UnderscoreES11_S11_EEEEENS7_6detail26Sm90ImplicitGemmTileTraitsINSA_20SM90_TMA_LOAD_IM2COLENSA_14ComposedLayoutINSA_7SwizzleILi2ELi4ELi3EEENSA_18smem_ptr_flag_bitsILi16EEENSW_INSB_IJNSB_IJNSC_ILi8EEES1C_EEENSB_IJSJ_SE_EEENSB_IJSE_NSC_ILi28EEEEEEEEENSB_IJNSB_IJSJ_NSC_ILi256EEEEEENSB_IJSE_SY_EEENSB_IJSY_NSC_ILi2048EEEEEEEEEEEEEvEENS15_INSA_23SM90_TMA_LOAD_MULTICASTENS17_INS18_ILi3ELi4ELi3EEES1B_NSW_INSB_IJNSB_IJSI_SE_EEENSB_IJS1C_NSC_ILi4EEEEEES1G_EEENSB_IJS1K_NSB_IJSI_NSC_ILi512EEEEEES1M_EEEEEEEvEEEENS_8epilogue10collective6detail29Sm90TmaWarpSpecializedAdapterINS25_15DefaultEpilogueISM_NSB_IJNSB_IJlllEEESE_SY_EEES2A_NS24_6thread17LinearCombinationISM_Li1EffLNS2B_9ScaleType4KindE0ELNS_15FloatRoundStyleE2ESM_EENS_4gemm15EpilogueDefaultEEEEEvvEEEEvNT_6ParamsE:
        .type           _ZN7cutlass13device_kernelINS_4conv6kernel13ConvUniversalINS1_16ConvProblemShapeILNS1_8OperatorE1ELi2EEENS1_10collective14CollectiveConvINS1_46MainloopSm90TmaGmmaWarpSpecializedImplicitGemmILS5_1ELi28ELi2EN4cute5tupleIJNSA_1CILi2EEENSC_ILi1EEESE_EEENS1_36KernelImplicitTmaWarpSpecializedSm90ELi1EEENSB_IJNSC_ILi64EEESI_NSB_IJNSC_ILi32EEEEEEEEENS_6half_tESM_NSA_8TiledMMAINSA_8MMA_AtomIJNSA_4SM904GMMA25MMA_64x64x16_F32F16F16_SSILNSQ_5MajorE0ELSS_1ELNSQ_7ScaleInE1ELST_1EEEEEENSA_6LayoutINSB_IJSE_SE_SE_EEENSB_IJNSC_ILi0EEESY_SY_EEEEENSB_IJNSA_10UnderscoreES11_S11_EEEEENS7_6detail26Sm90ImplicitGemmTileTraitsINSA_20SM90_TMA_LOAD_IM2COLENSA_14ComposedLayoutINSA_7SwizzleILi2ELi4ELi3EEENSA_18smem_ptr_flag_bitsILi16EEENSW_INSB_IJNSB_IJNSC_ILi8EEES1C_EEENSB_IJSJ_SE_EEENSB_IJSE_NSC_ILi28EEEEEEEEENSB_IJNSB_IJSJ_NSC_ILi256EEEEEENSB_IJSE_SY_EEENSB_IJSY_NSC_ILi2048EEEEEEEEEEEEEvEENS15_INSA_23SM90_TMA_LOAD_MULTICASTENS17_INS18_ILi3ELi4ELi3EEES1B_NSW_INSB_IJNSB_IJSI_SE_EEENSB_IJS1C_NSC_ILi4EEEEEES1G_EEENSB_IJS1K_NSB_IJSI_NSC_ILi512EEEEEES1M_EEEEEEEvEEEENS_8epilogue10collective6detail29Sm90TmaWarpSpecializedAdapterINS25_15DefaultEpilogueISM_NSB_IJNSB_IJlllEEESE_SY_EEES2A_NS24_6thread17LinearCombinationISM_Li1EffLNS2B_9ScaleType4KindE0ELNS_15FloatRoundStyleE2ESM_EENS_4gemm15EpilogueDefaultEEEEEvvEEEEvNT_6ParamsE,@function
        .size           _ZN7cutlass13device_kernelINS_4conv6kernel13ConvUniversalINS1_16ConvProblemShapeILNS1_8OperatorE1ELi2EEENS1_10collective14CollectiveConvINS1_46MainloopSm90TmaGmmaWarpSpecializedImplicitGemmILS5_1ELi28ELi2EN4cute5tupleIJNSA_1CILi2EEENSC_ILi1EEESE_EEENS1_36KernelImplicitTmaWarpSpecializedSm90ELi1EEENSB_IJNSC_ILi64EEESI_NSB_IJNSC_ILi32EEEEEEEEENS_6half_tESM_NSA_8TiledMMAINSA_8MMA_AtomIJNSA_4SM904GMMA25MMA_64x64x16_F32F16F16_SSILNSQ_5MajorE0ELSS_1ELNSQ_7ScaleInE1ELST_1EEEEEENSA_6LayoutINSB_IJSE_SE_SE_EEENSB_IJNSC_ILi0EEESY_SY_EEEEENSB_IJNSA_10UnderscoreES11_S11_EEEEENS7_6detail26Sm90ImplicitGemmTileTraitsINSA_20SM90_TMA_LOAD_IM2COLENSA_14ComposedLayoutINSA_7SwizzleILi2ELi4ELi3EEENSA_18smem_ptr_flag_bitsILi16EEENSW_INSB_IJNSB_IJNSC_ILi8EEES1C_EEENSB_IJSJ_SE_EEENSB_IJSE_NSC_ILi28EEEEEEEEENSB_IJNSB_IJSJ_NSC_ILi256EEEEEENSB_IJSE_SY_EEENSB_IJSY_NSC_ILi2048EEEEEEEEEEEEEvEENS15_INSA_23SM90_TMA_LOAD_MULTICASTENS17_INS18_ILi3ELi4ELi3EEES1B_NSW_INSB_IJNSB_IJSI_SE_EEENSB_IJS1C_NSC_ILi4EEEEEES1G_EEENSB_IJS1K_NSB_IJSI_NSC_ILi512EEEEEES1M_EEEEEEEvEEEENS_8epilogue10collective6detail29Sm90TmaWarpSpecializedAdapterINS25_15DefaultEpilogueISM_NSB_IJNSB_IJlllEEESE_SY_EEES2A_NS24_6thread17LinearCombinationISM_Li1EffLNS2B_9ScaleType4KindE0ELNS_15FloatRoundStyleE2ESM_EENS_4gemm15EpilogueDefaultEEEEEvvEEEEvNT_6ParamsE,(.L_x_124 - _ZN7cutlass13device_kernelINS_4conv6kernel13ConvUniversalINS1_16ConvProblemShapeILNS1_8OperatorE1ELi2EEENS1_10collective14CollectiveConvINS1_46MainloopSm90TmaGmmaWarpSpecializedImplicitGemmILS5_1ELi28ELi2EN4cute5tupleIJNSA_1CILi2EEENSC_ILi1EEESE_EEENS1_36KernelImplicitTmaWarpSpecializedSm90ELi1EEENSB_IJNSC_ILi64EEESI_NSB_IJNSC_ILi32EEEEEEEEENS_6half_tESM_NSA_8TiledMMAINSA_8MMA_AtomIJNSA_4SM904GMMA25MMA_64x64x16_F32F16F16_SSILNSQ_5MajorE0ELSS_1ELNSQ_7ScaleInE1ELST_1EEEEEENSA_6LayoutINSB_IJSE_SE_SE_EEENSB_IJNSC_ILi0EEESY_SY_EEEEENSB_IJNSA_10UnderscoreES11_S11_EEEEENS7_6detail26Sm90ImplicitGemmTileTraitsINSA_20SM90_TMA_LOAD_IM2COLENSA_14ComposedLayoutINSA_7SwizzleILi2ELi4ELi3EEENSA_18smem_ptr_flag_bitsILi16EEENSW_INSB_IJNSB_IJNSC_ILi8EEES1C_EEENSB_IJSJ_SE_EEENSB_IJSE_NSC_ILi28EEEEEEEEENSB_IJNSB_IJSJ_NSC_ILi256EEEEEENSB_IJSE_SY_EEENSB_IJSY_NSC_ILi2048EEEEEEEEEEEEEvEENS15_INSA_23SM90_TMA_LOAD_MULTICASTENS17_INS18_ILi3ELi4ELi3EEES1B_NSW_INSB_IJNSB_IJSI_SE_EEENSB_IJS1C_NSC_ILi4EEEEEES1G_EEENSB_IJS1K_NSB_IJSI_NSC_ILi512EEEEEES1M_EEEEEEEvEEEENS_8epilogue10collective6detail29Sm90TmaWarpSpecializedAdapterINS25_15DefaultEpilogueISM_NSB_IJNSB_IJlllEEESE_SY_EEES2A_NS24_6thread17LinearCombinationISM_Li1EffLNS2B_9ScaleType4KindE0ELNS_15FloatRoundStyleE2ESM_EENS_4gemm15EpilogueDefaultEEEEEvvEEEEvNT_6ParamsE)
        .other          _ZN7cutlass13device_kernelINS_4conv6kernel13ConvUniversalINS1_16ConvProblemShapeILNS1_8OperatorE1ELi2EEENS1_10collective14CollectiveConvINS1_46MainloopSm90TmaGmmaWarpSpecializedImplicitGemmILS5_1ELi28ELi2EN4cute5tupleIJNSA_1CILi2EEENSC_ILi1EEESE_EEENS1_36KernelImplicitTmaWarpSpecializedSm90ELi1EEENSB_IJNSC_ILi64EEESI_NSB_IJNSC_ILi32EEEEEEEEENS_6half_tESM_NSA_8TiledMMAINSA_8MMA_AtomIJNSA_4SM904GMMA25MMA_64x64x16_F32F16F16_SSILNSQ_5MajorE0ELSS_1ELNSQ_7ScaleInE1ELST_1EEEEEENSA_6LayoutINSB_IJSE_SE_SE_EEENSB_IJNSC_ILi0EEESY_SY_EEEEENSB_IJNSA_10UnderscoreES11_S11_EEEEENS7_6detail26Sm90ImplicitGemmTileTraitsINSA_20SM90_TMA_LOAD_IM2COLENSA_14ComposedLayoutINSA_7SwizzleILi2ELi4ELi3EEENSA_18smem_ptr_flag_bitsILi16EEENSW_INSB_IJNSB_IJNSC_ILi8EEES1C_EEENSB_IJSJ_SE_EEENSB_IJSE_NSC_ILi28EEEEEEEEENSB_IJNSB_IJSJ_NSC_ILi256EEEEEENSB_IJSE_SY_EEENSB_IJSY_NSC_ILi2048EEEEEEEEEEEEEvEENS15_INSA_23SM90_TMA_LOAD_MULTICASTENS17_INS18_ILi3ELi4ELi3EEES1B_NSW_INSB_IJNSB_IJSI_SE_EEENSB_IJS1C_NSC_ILi4EEEEEES1G_EEENSB_IJS1K_NSB_IJSI_NSC_ILi512EEEEEES1M_EEEEEEEvEEEENS_8epilogue10collective6detail29Sm90TmaWarpSpecializedAdapterINS25_15DefaultEpilogueISM_NSB_IJNSB_IJlllEEESE_SY_EEES2A_NS24_6thread17LinearCombinationISM_Li1EffLNS2B_9ScaleType4KindE0ELNS_15FloatRoundStyleE2ESM_EENS_4gemm15EpilogueDefaultEEEEEvvEEEEvNT_6ParamsE,@"STO_CUDA_ENTRY STV_DEFAULT"
_ZN7cutlass13device_kernelINS_4conv6kernel13ConvUniversalINS1_16ConvProblemShapeILNS1_8OperatorE1ELi2EEENS1_10collective14CollectiveConvINS1_46MainloopSm90TmaGmmaWarpSpecializedImplicitGemmILS5_1ELi28ELi2EN4cute5tupleIJNSA_1CILi2EEENSC_ILi1EEESE_EEENS1_36KernelImplicitTmaWarpSpecializedSm90ELi1EEENSB_IJNSC_ILi64EEESI_NSB_IJNSC_ILi32EEEEEEEEENS_6half_tESM_NSA_8TiledMMAINSA_8MMA_AtomIJNSA_4SM904GMMA25MMA_64x64x16_F32F16F16_SSILNSQ_5MajorE0ELSS_1ELNSQ_7ScaleInE1ELST_1EEEEEENSA_6LayoutINSB_IJSE_SE_SE_EEENSB_IJNSC_ILi0EEESY_SY_EEEEENSB_IJNSA_10UnderscoreES11_S11_EEEEENS7_6detail26Sm90ImplicitGemmTileTraitsINSA_20SM90_TMA_LOAD_IM2COLENSA_14ComposedLayoutINSA_7SwizzleILi2ELi4ELi3EEENSA_18smem_ptr_flag_bitsILi16EEENSW_INSB_IJNSB_IJNSC_ILi8EEES1C_EEENSB_IJSJ_SE_EEENSB_IJSE_NSC_ILi28EEEEEEEEENSB_IJNSB_IJSJ_NSC_ILi256EEEEEENSB_IJSE_SY_EEENSB_IJSY_NSC_ILi2048EEEEEEEEEEEEEvEENS15_INSA_23SM90_TMA_LOAD_MULTICASTENS17_INS18_ILi3ELi4ELi3EEES1B_NSW_INSB_IJNSB_IJSI_SE_EEENSB_IJS1C_NSC_ILi4EEEEEES1G_EEENSB_IJS1K_NSB_IJSI_NSC_ILi512EEEEEES1M_EEEEEEEvEEEENS_8epilogue10collective6detail29Sm90TmaWarpSpecializedAdapterINS25_15DefaultEpilogueISM_NSB_IJNSB_IJlllEEESE_SY_EEES2A_NS24_6thread17LinearCombinationISM_Li1EffLNS2B_9ScaleType4KindE0ELNS_15FloatRoundStyleE2ESM_EENS_4gemm15EpilogueDefaultEEEEEvvEEEEvNT_6ParamsE:
[----:B------:R-:W-:Y:S01]  /*0000*/  LDC R1, c[0x0][0x28] ;  /* 0x00000a00ff017b82 */ /* 0x000fe20000000800 */
[----:B------:R-:W0:Y:S01]  /*0010*/  S2R R8, SR_TID.X ;  /* 0x0000000000087919 */ /* 0x000e220000002100 */
[----:B------:R-:W-:Y:S01]  /*0020*/  ELECT P0, URZ, PT ;  /* 0x00000000003f782f */ /* 0x000fe20003800000 */
[----:B------:R-:W-:Y:S01]  /*0030*/  BSSY B0, `(.L_x_0) ;  /* 0x0000010000007945 */ /* 0x000fe20003800000 */
[----:B------:R-:W1:Y:S01]  /*0040*/  S2R R9, SR_CTAID.X ;  /* 0x0000000000097919 */ /* 0x000e620000002500 */
[--C-:B0-----:R-:W-:Y:S02]  /*0050*/  SHF.R.U32.HI R0, RZ, 0x5, R8.reuse ;  /* 0x00000005ff007819 */ /* 0x101fe40000011608 */
[----:B------:R-:W-:-:S03]  /*0060*/  SHF.R.U32.HI R10, RZ, 0x7, R8 ;  /* 0x00000007ff0a7819 */ /* 0x000fc60000011608 */
[----:B------:R-:W0:Y:S04]  /*0070*/  SHFL.IDX PT, R2, R0, RZ, 0x1f ;  /* 0x00001fff00027589 */ /* 0x000e2800000e0000 */
[----:B------:R-:W2:Y:S01]  /*0080*/  SHFL.IDX PT, R10, R10, RZ, 0x1f ;  /* 0x00001fff0a0a7589 */ /* 0x000ea200000e0000 */
[----:B0-----:R-:W-:-:S13]  /*0090*/  ISETP.NE.OR P0, PT, R2, RZ, !P0 ;  /* 0x000000ff0200720c */ /* 0x001fda0004705670 */
[----:B-12---:R-:W-:Y:S05]  /*00a0*/  @P0 BRA `(.L_x_1) ;  /* 0x0000000000200947 */ /* 0x006fea0003800000 */
[----:B------:R-:W-:Y:S02]  /*00b0*/  ULDC.64 UR4, c[0x0][0x198] ;  /* 0x0000660000047ab9 */ /* 0x000fe40000000a00 */
[----:B------:R-:W-:Y:S02]  /*00c0*/  UIADD3 UR6, UP0, UR4, 0xf0, URZ ;  /* 0x000000f004067890 */ /* 0x000fe4000ff1e03f */
[----:B------:R-:W-:Y:S02]  /*00d0*/  UIADD3 UR4, UP1, UR4, 0x1f0, URZ ;  /* 0x000001f004047890 */ /* 0x000fe4000ff3e03f */
[----:B------:R-:W-:Y:S02]  /*00e0*/  UIADD3.X UR7, URZ, UR5, URZ, UP0, !UPT ;  /* 0x000000053f077290 */ /* 0x000fe400087fe43f */
[----:B------:R-:W-:-:S07]  /*00f0*/  UIADD3.X UR5, URZ, UR5, URZ, UP1, !UPT ;  /* 0x000000053f057290 */ /* 0x000fce0008ffe43f */
[----:B------:R0:W-:Y:S02]  /*0100*/  UTMACCTL.PF [UR6] ;  /* 0x00000000060079b9 */ /* 0x0001e40008040000 */
[----:B------:R0:W-:Y:S02]  /*0110*/  UTMACCTL.PF [UR4] ;  /* 0x00000000040079b9 */ /* 0x0001e40008040000 */
[----:B0-----:R-:W-:Y:S01]  /*0120*/  NOP ;  /* 0x0000000000007918 */ /* 0x001fe20000000000 */
.L_x_1:
[----:B------:R-:W-:Y:S05]  /*0130*/  BSYNC B0 ;  /* 0x0000000000007941 */ /* 0x000fea0003800000 */
.L_x_0:
[----:B------:R-:W0:Y:S01]  /*0140*/  SHFL.IDX PT, R0, R0, RZ, 0x1f ;  /* 0x00001fff00007589 */ /* 0x000e2200000e0000 */
[----:B------:R-:W-:Y:S02]  /*0150*/  SHF.R.S32.HI R3, RZ, 0x1f, R8 ;  /* 0x0000001fff037819 */ /* 0x000fe40000011408 */
[----:B------:R-:W-:Y:S01]  /*0160*/  I2FP.F32.U32 R6, R9 ;  /* 0x0000000900067245 */ /* 0x000fe20000201000 */
[----:B------:R-:W1:Y:S01]  /*0170*/  S2R R11, SR_CTAID.Y ;  /* 0x00000000000b7919 */ /* 0x000e620000002600 */
[----:B------:R-:W-:-:S04]  /*0180*/  LEA.HI R3, R3, R8, RZ, 0x7 ;  /* 0x0000000803037211 */ /* 0x000fc800078f38ff */
[----:B------:R-:W-:-:S05]  /*0190*/  LOP3.LUT R3, R3, 0xffffff80, RZ, 0xc0, !PT ;  /* 0xffffff8003037812 */ /* 0x000fca00078ec0ff */
[----:B------:R-:W-:-:S05]  /*01a0*/  IMAD.IADD R12, R8, 0x1, -R3 ;  /* 0x00000001080c7824 */ /* 0x000fca00078e0a03 */
[----:B------:R-:W-:-:S04]  /*01b0*/  SHF.R.S32.HI R3, RZ, 0x1f, R12 ;  /* 0x0000001fff037819 */ /* 0x000fc8000001140c */
[----:B------:R-:W-:Y:S02]  /*01c0*/  LEA.HI R3, R3, R12, RZ, 0x3 ;  /* 0x0000000c03037211 */ /* 0x000fe400078f18ff */
[----:B0-----:R-:W-:Y:S02]  /*01d0*/  ISETP.NE.AND P0, PT, R0, RZ, PT ;  /* 0x000000ff0000720c */ /* 0x001fe40003f05270 */
[--C-:B------:R-:W-:Y:S02]  /*01e0*/  SHF.R.S32.HI R4, RZ, 0x3, R3.reuse ;  /* 0x00000003ff047819 */ /* 0x100fe40000011403 */
[----:B------:R-:W-:Y:S02]  /*01f0*/  SHF.R.S32.HI R3, RZ, 0x1f, R3 ;  /* 0x0000001fff037819 */ /* 0x000fe40000011403 */
[----:B------:R-:W-:-:S07]  /*0200*/  SHF.R.S32.HI R5, RZ, 0x1f, R0 ;  /* 0x0000001fff057819 */ /* 0x000fce0000011400 */
[----:B-1----:R-:W-:Y:S05]  /*0210*/  @P0 BRA `(.L_x_2) ;  /* 0x0000000400240947 */ /* 0x002fea0003800000 */
[----:B------:R-:W-:Y:S01]  /*0220*/  ELECT P0, URZ, PT ;  /* 0x00000000003f782f */ /* 0x000fe20003800000 */
[----:B------:R-:W-:-:S12]  /*0230*/  BSSY B0, `(.L_x_2) ;  /* 0x0000047000007945 */ /* 0x000fd80003800000 */
[----:B------:R-:W-:Y:S05]  /*0240*/  @!P0 BRA `(.L_x_3) ;  /* 0x0000000400148947 */ /* 0x000fea0003800000 */
[----:B------:R-:W0:Y:S01]  /*0250*/  S2UR UR8, SR_CgaCtaId ;  /* 0x00000000000879c3 */ /* 0x000e220000008800 */
[----:B------:R-:W-:Y:S01]  /*0260*/  UMOV UR4, 0x400 ;  /* 0x0000040000047882 */ /* 0x000fe20000000000 */
[----:B------:R-:W-:Y:S01]  /*0270*/  UMOV UR5, 0x1 ;  /* 0x0000000100057882 */ /* 0x000fe20000000000 */
[----:B------:R-:W-:Y:S02]  /*0280*/  UMOV UR6, 0x2 ;  /* 0x0000000200067882 */ /* 0x000fe40000000000 */
[----:B------:R-:W-:-:S04]  /*0290*/  UIADD3 UR6, -UR6, 0x100000, URZ ;  /* 0x0010000006067890 */ /* 0x000fc8000fffe13f */
[----:B------:R-:W-:Y:S02]  /*02a0*/  USHF.L.U32 UR7, UR6, 0xb, URZ ;  /* 0x0000000b06077899 */ /* 0x000fe4000800063f */
[----:B------:R-:W-:Y:S02]  /*02b0*/  USHF.L.U32 UR6, UR6, 0x1, URZ ;  /* 0x0000000106067899 */ /* 0x000fe4000800063f */
[----:B0-----:R-:W-:Y:S02]  /*02c0*/  ULEA UR8, UR8, UR4, 0x18 ;  /* 0x0000000408087291 */ /* 0x001fe4000f8ec03f */
[----:B------:R-:W-:-:S04]  /*02d0*/  UIADD3 UR4, -UR5, 0x100000, URZ ;  /* 0x0010000005047890 */ /* 0x000fc8000fffe13f */
[----:B------:R-:W-:Y:S02]  /*02e0*/  USHF.L.U32 UR5, UR4, 0xb, URZ ;  /* 0x0000000b04057899 */ /* 0x000fe4000800063f */
[----:B------:R-:W-:Y:S01]  /*02f0*/  USHF.L.U32 UR4, UR4, 0x1, URZ ;  /* 0x0000000104047899 */ /* 0x000fe2000800063f */
[----:B------:R-:W0:Y:S11]  /*0300*/  FENCE.VIEW.ASYNC.S ;  /* 0x00000000000073c6 */ /* 0x000e360000000000 */
[----:B0-----:R0:W1:Y:S01]  /*0310*/  SYNCS.EXCH.64 URZ, [UR8+0x38000], UR4 ;  /* 0x03800004083f75b2 */ /* 0x0010620008000100 */
[----:B------:R0:W2:Y:S01]  /*0320*/  SYNCS.EXCH.64 URZ, [UR8+0x380e0], UR6 ;  /* 0x0380e006083f75b2 */ /* 0x0000a20008000100 */
[----:B------:R0:W3:Y:S01]  /*0330*/  SYNCS.EXCH.64 URZ, [UR8+0x38008], UR4 ;  /* 0x03800804083f75b2 */ /* 0x0000e20008000100 */
[----:B------:R0:W4:Y:S01]  /*0340*/  SYNCS.EXCH.64 URZ, [UR8+0x380e8], UR6 ;  /* 0x0380e806083f75b2 */ /* 0x0001220008000100 */
[----:B------:R0:W0:Y:S01]  /*0350*/  SYNCS.EXCH.64 URZ, [UR8+0x38010], UR4 ;  /* 0x03801004083f75b2 */ /* 0x0000220008000100 */
        /* <DEDUP_REMOVED lines=51> */
[----:B-1234-:R-:W-:Y:S01]  /*0690*/  NOP ;  /* 0x0000000000007918 */ /* 0x01efe20000000000 */
.L_x_3:
[----:B0-----:R-:W-:Y:S05]  /*06a0*/  BSYNC B0 ;  /* 0x0000000000007941 */ /* 0x001fea0003800000 */
.L_x_2:
[----:B------:R-:W-:Y:S01]  /*06b0*/  ULDC UR4, c[0x0][0x150] ;  /* 0x0000540000047ab9 */ /* 0x000fe20000000800 */
[----:B------:R-:W-:Y:S01]  /*06c0*/  LEA.HI R3, R3, R4, RZ, 0x2 ;  /* 0x0000000403037211 */ /* 0x000fe200078f10ff */
[----:B------:R-:W-:Y:S01]  /*06d0*/  FMUL R6, R6, UR4 ;  /* 0x0000000406067c20 */ /* 0x000fe20008400000 */
[----:B------:R-:W-:Y:S01]  /*06e0*/  LEA.HI R5, R5, R0, RZ, 0x2 ;  /* 0x0000000005057211 */ /* 0x000fe200078f10ff */
[----:B------:R-:W-:Y:S01]  /*06f0*/  ULDC UR4, c[0x0][0x154] ;  /* 0x0000550000047ab9 */ /* 0x000fe20000000800 */
[----:B------:R-:W-:Y:S01]  /*0700*/  LOP3.LUT R3, R3, 0xfffffffc, RZ, 0xc0, !PT ;  /* 0xfffffffc03037812 */ /* 0x000fe200078ec0ff */
[----:B------:R-:W0:Y:S01]  /*0710*/  LDC R13, c[0x0][0x140] ;  /* 0x00005000ff0d7b82 */ /* 0x000e220000000800 */
[----:B------:R-:W-:Y:S01]  /*0720*/  LOP3.LUT R5, R5, 0x3ffffffc, RZ, 0xc0, !PT ;  /* 0x3ffffffc05057812 */ /* 0x000fe200078ec0ff */
[----:B------:R-:W1:Y:S01]  /*0730*/  F2I.U32.TRUNC.NTZ R6, R6 ;  /* 0x0000000600067305 */ /* 0x000e62000020f000 */
[----:B------:R-:W-:Y:S01]  /*0740*/  LOP3.LUT P0, RZ, R12, 0x7, RZ, 0xc0, !PT ;  /* 0x000000070cff7812 */ /* 0x000fe2000780c0ff */
[----:B------:R-:W-:Y:S01]  /*0750*/  IMAD.IADD R3, R4, 0x1, -R3 ;  /* 0x0000000104037824 */ /* 0x000fe200078e0a03 */
[----:B------:R-:W-:Y:S01]  /*0760*/  ISETP.NE.AND P3, PT, R10, 0x1, PT ;  /* 0x000000010a00780c */ /* 0x000fe20003f65270 */
[----:B------:R-:W-:Y:S01]  /*0770*/  IMAD.IADD R0, R0, 0x1, -R5 ;  /* 0x0000000100007824 */ /* 0x000fe200078e0a05 */
[----:B------:R-:W-:Y:S01]  /*0780*/  I2FP.F32.U32 R5, R11 ;  /* 0x0000000b00057245 */ /* 0x000fe20000201000 */
[----:B------:R-:W-:Y:S01]  /*0790*/  NOP ;  /* 0x0000000000007918 */ /* 0x000fe20000000000 */
[----:B------:R-:W-:Y:S01]  /*07a0*/  NOP ;  /* 0x0000000000007918 */ /* 0x000fe20000000000 */
[----:B------:R-:W-:-:S02]  /*07b0*/  IMAD R4, R0, 0x4, R3 ;  /* 0x0000000400047824 */ /* 0x000fc400078e0203 */
[----:B------:R-:W-:Y:S01]  /*07c0*/  FMUL R7, R5, UR4 ;  /* 0x0000000405077c20 */ /* 0x000fe20008400000 */
[----:B------:R-:W-:Y:S01]  /*07d0*/  ULDC UR4, c[0x0][0x144] ;  /* 0x0000510000047ab9 */ /* 0x000fe20000000800 */
[C---:B------:R-:W-:Y:S01]  /*07e0*/  IMAD.SHL.U32 R5, R4.reuse, 0x4, RZ ;  /* 0x0000000404057824 */ /* 0x040fe200078e00ff */
[----:B------:R-:W-:Y:S01]  /*07f0*/  LEA.HI R0, R4, R4, RZ, 0x1 ;  /* 0x0000000404007211 */ /* 0x000fe200078f08ff */
[----:B-1----:R-:W-:Y:S02]  /*0800*/  IMAD.MOV R14, RZ, RZ, -R6 ;  /* 0x000000ffff0e7224 */ /* 0x002fe400078e0a06 */
[----:B------:R-:W1:Y:S01]  /*0810*/  F2I.U32.TRUNC.NTZ R7, R7 ;  /* 0x0000000700077305 */ /* 0x000e62000020f000 */
[----:B------:R-:W-:Y:S01]  /*0820*/  LOP3.LUT R3, R0, 0xfffffffe, RZ, 0xc0, !PT ;  /* 0xfffffffe00037812 */ /* 0x000fe200078ec0ff */
[----:B------:R-:W-:Y:S01]  /*0830*/  IMAD R0, R14, UR4, R9 ;  /* 0x000000040e007c24 */ /* 0x000fe2000f8e0209 */
[----:B------:R-:W-:-:S03]  /*0840*/  ULDC UR4, c[0x0][0x148] ;  /* 0x0000520000047ab9 */ /* 0x000fc60000000800 */
[----:B------:R-:W-:Y:S01]  /*0850*/  IMAD.IADD R3, R4, 0x1, -R3 ;  /* 0x0000000104037824 */ /* 0x000fe200078e0a03 */
[----:B0-----:R-:W-:-:S04]  /*0860*/  ISETP.EQ.U32.AND P1, PT, R13, 0x1, PT ;  /* 0x000000010d00780c */ /* 0x001fc80003f22070 */
[----:B------:R-:W-:Y:S02]  /*0870*/  ISETP.NE.AND P4, PT, R3, R0, PT ;  /* 0x000000000300720c */ /* 0x000fe40003f85270 */
[----:B------:R-:W-:-:S04]  /*0880*/  SHF.R.S32.HI R3, RZ, 0x1f, R2 ;  /* 0x0000001fff037819 */ /* 0x000fc80000011402 */
[----:B------:R-:W-:Y:S02]  /*0890*/  LEA.HI R0, R3, R2, RZ, 0x2 ;  /* 0x0000000203007211 */ /* 0x000fe400078f10ff */
[----:B------:R-:W-:Y:S01]  /*08a0*/  LOP3.LUT R3, R4, 0xc, R5, 0x78, !PT ;  /* 0x0000000c04037812 */ /* 0x000fe200078e7805 */
[----:B-1----:R-:W-:Y:S01]  /*08b0*/  IMAD.MOV R4, RZ, RZ, -R7 ;  /* 0x000000ffff047224 */ /* 0x002fe200078e0a07 */
[----:B------:R-:W-:Y:S02]  /*08c0*/  LOP3.LUT R5, R0, 0xfffffffc, RZ, 0xc0, !PT ;  /* 0xfffffffc00057812 */ /* 0x000fe400078ec0ff */
[C---:B------:R-:W-:Y:S01]  /*08d0*/  ISETP.LT.U32.AND P0, PT, R3.reuse, 0x2, !P0 ;  /* 0x000000020300780c */ /* 0x040fe20004701070 */
[----:B------:R-:W-:Y:S01]  /*08e0*/  IMAD R7, R4, UR4, R11 ;  /* 0x0000000404077c24 */ /* 0x000fe2000f8e020b */
[----:B------:R-:W-:Y:S01]  /*08f0*/  @P4 LEA.HI R0, R3, R3, RZ, 0x1 ;  /* 0x0000000303004211 */ /* 0x000fe200078f08ff */
[----:B------:R-:W-:-:S03]  /*0900*/  IMAD.IADD R17, R2, 0x1, -R5 ;  /* 0x0000000102117824 */ /* 0x000fc600078e0a05 */
[----:B------:R-:W-:Y:S02]  /*0910*/  @P4 SHF.R.S32.HI R0, RZ, 0x1, R0 ;  /* 0x00000001ff004819 */ /* 0x000fe40000011400 */
[----:B------:R-:W-:Y:S02]  /*0920*/  LOP3.LUT P2, RZ, R10, R17, RZ, 0xfc, !PT ;  /* 0x000000110aff7212 */ /* 0x000fe4000784fcff */
[----:B------:R-:W-:Y:S01]  /*0930*/  @P4 ISETP.NE.AND P5, PT, R0, R7, PT ;  /* 0x000000070000420c */ /* 0x000fe20003fa5270 */
[----:B------:R-:W-:Y:S01]  /*0940*/  IMAD.MOV.U32 R7, RZ, RZ, 0x1 ;  /* 0x00000001ff077424 */ /* 0x000fe200078e00ff */
[----:B------:R-:W-:Y:S02]  /*0950*/  SEL R6, RZ, 0x1, P2 ;  /* 0x00000001ff067807 */ /* 0x000fe40001000000 */
[----:B------:R-:W-:Y:S02]  /*0960*/  SEL R0, RZ, 0x1, !P0 ;  /* 0x00000001ff007807 */ /* 0x000fe40004000000 */
[----:B------:R-:W-:-:S02]  /*0970*/  @P4 SEL R7, RZ, 0x1, P5 ;  /* 0x00000001ff074807 */ /* 0x000fc40002800000 */
[----:B------:R-:W-:Y:S02]  /*0980*/  SEL R6, R6, 0x2, P3 ;  /* 0x0000000206067807 */ /* 0x000fe40001800000 */
[----:B------:R-:W-:Y:S01]  /*0990*/  LOP3.LUT R7, R7, R0, RZ, 0xc0, !PT ;  /* 0x0000000007077212 */ /* 0x000fe200078ec0ff */
[----:B------:R-:W-:Y:S06]  /*09a0*/  @!P1 BRA `(.L_x_4) ;  /* 0x0000000000089947 */ /* 0x000fec0003800000 */
[----:B------:R-:W-:Y:S01]  /*09b0*/  UCGABAR_ARV ;  /* 0x00000000000079c7 */ /* 0x000fe20008000000 */
[----:B------:R-:W-:Y:S05]  /*09c0*/  BRA `(.L_x_5) ;  /* 0x0000000000047947 */ /* 0x000fea0003800000 */
.L_x_4:
[----:B------:R-:W-:Y:S01]  /*09d0*/  NOP ;  /* 0x0000000000007918 */ /* 0x000fe20000000000 */
.L_x_5:
[----:B------:R-:W-:Y:S01]  /*09e0*/  ULDC.64 UR4, c[0x0][0x598] ;  /* 0x0001660000047ab9 */ /* 0x000fe20000000a00 */
[----:B------:R-:W-:Y:S01]  /*09f0*/  ULDC.64 UR12, c[0x0][0x208] ;  /* 0x00008200000c7ab9 */ /* 0x000fe20000000a00 */
[----:B------:R-:W-:-:S04]  /*0a00*/  ISETP.NE.U32.AND P0, PT, RZ, UR4, PT ;  /* 0x00000004ff007c0c */ /* 0x000fc8000bf05070 */
[----:B------:R-:W-:-:S13]  /*0a10*/  ISETP.NE.AND.EX P0, PT, RZ, UR5, PT, P0 ;  /* 0x00000005ff007c0c */ /* 0x000fda000bf05300 */
[----:B------:R-:W-:Y:S05]  /*0a20*/  @!P0 BRA `(.L_x_6) ;  /* 0x00000000001c8947 */ /* 0x000fea0003800000 */
[----:B------:R-:W0:Y:S02]  /*0a30*/  LDC.64 R4, c[0x0][0x598] ;  /* 0x00016600ff047b82 */ /* 0x000e240000000a00 */
[----:B0-----:R-:W2:Y:S02]  /*0a40*/  LDG.E.64 R4, desc[UR12][R4.64] ;  /* 0x0000000c04047981 */ /* 0x001ea4000c1e1b00 */
[----:B--2---:R-:W-:-:S04]  /*0a50*/  ISETP.NE.U32.AND P0, PT, R4, RZ, PT ;  /* 0x000000ff0400720c */ /* 0x004fc80003f05070 */
[----:B------:R-:W-:-:S13]  /*0a60*/  ISETP.NE.AND.EX P0, PT, R5, RZ, PT, P0 ;  /* 0x000000ff0500720c */ /* 0x000fda0003f05300 */
[----:B------:R-:W-:Y:S05]  /*0a70*/  @!P0 BRA `(.L_x_6) ;  /* 0x0000000000088947 */ /* 0x000fea0003800000 */
[----:B------:R0:W5:Y:S01]  /*0a80*/  LD.E R0, desc[UR12][R4.64] ;  /* 0x0000000c04007980 */ /* 0x000162000c101900 */
[----:B------:R-:W-:Y:S05]  /*0a90*/  BRA `(.L_x_7) ;  /* 0x0000000000207947 */ /* 0x000fea0003800000 */
.L_x_6:
[----:B------:R-:W-:Y:S02]  /*0aa0*/  ULDC.64 UR4, c[0x0][0x588] ;  /* 0x0001620000047ab9 */ /* 0x000fe40000000a00 */
[----:B------:R-:W-:-:S04]  /*0ab0*/  ISETP.NE.U32.AND P0, PT, RZ, UR4, PT ;  /* 0x00000004ff007c0c */ /* 0x000fc8000bf05070 */
[----:B------:R-:W-:-:S13]  /*0ac0*/  ISETP.NE.AND.EX P0, PT, RZ, UR5, PT, P0 ;  /* 0x00000005ff007c0c */ /* 0x000fda000bf05300 */
[----:B------:R-:W-:Y:S05]  /*0ad0*/  @!P0 BRA `(.L_x_8) ;  /* 0x00000000000c8947 */ /* 0x000fea0003800000 */
[----:B------:R-:W0:Y:S02]  /*0ae0*/  LDC.64 R4, c[0x0][0x588] ;  /* 0x00016200ff047b82 */ /* 0x000e240000000a00 */
[----:B0-----:R1:W5:Y:S01]  /*0af0*/  LDG.E R0, desc[UR12][R4.64] ;  /* 0x0000000c04007981 */ /* 0x001362000c1e1900 */
[----:B------:R-:W-:Y:S05]  /*0b00*/  BRA `(.L_x_7) ;  /* 0x0000000000047947 */ /* 0x000fea0003800000 */
.L_x_8:
[----:B------:R-:W2:Y:S02]  /*0b10*/  LDC R0, c[0x0][0x580] ;  /* 0x00016000ff007b82 */ /* 0x000ea40000000800 */
.L_x_7:
[----:B------:R-:W-:Y:S02]  /*0b20*/  ULDC.64 UR4, c[0x0][0x5a0] ;  /* 0x0001680000047ab9 */ /* 0x000fe40000000a00 */
[----:B------:R-:W-:-:S04]  /*0b30*/  ISETP.NE.U32.AND P0, PT, RZ, UR4, PT ;  /* 0x00000004ff007c0c */ /* 0x000fc8000bf05070 */
[----:B------:R-:W-:-:S13]  /*0b40*/  ISETP.NE.AND.EX P0, PT, RZ, UR5, PT, P0 ;  /* 0x00000005ff007c0c */ /* 0x000fda000bf05300 */
[----:B------:R-:W-:Y:S05]  /*0b50*/  @!P0 BRA `(.L_x_9) ;  /* 0x00000000001c8947 */ /* 0x000fea0003800000 */
[----:B01----:R-:W0:Y:S02]  /*0b60*/  LDC.64 R4, c[0x0][0x5a0] ;  /* 0x00016800ff047b82 */ /* 0x003e240000000a00 */
[----:B0-----:R-:W3:Y:S02]  /*0b70*/  LDG.E.64 R4, desc[UR12][R4.64] ;  /* 0x0000000c04047981 */ /* 0x001ee4000c1e1b00 */
[----:B---3--:R-:W-:-:S04]  /*0b80*/  ISETP.NE.U32.AND P0, PT, R4, RZ, PT ;  /* 0x000000ff0400720c */ /* 0x008fc80003f05070 */
[----:B------:R-:W-:-:S13]  /*0b90*/  ISETP.NE.AND.EX P0, PT, R5, RZ, PT, P0 ;  /* 0x000000ff0500720c */ /* 0x000fda0003f05300 */
[----:B------:R-:W-:Y:S05]  /*0ba0*/  @!P0 BRA `(.L_x_9) ;  /* 0x0000000000088947 */ /* 0x000fea0003800000 */
[----:B------:R0:W5:Y:S01]  /*0bb0*/  LD.E R2, desc[UR12][R4.64] ;  /* 0x0000000c04027980 */ /* 0x000162000c101900 */
[----:B------:R-:W-:Y:S05]  /*0bc0*/  BRA `(.L_x_10) ;  /* 0x0000000000207947 */ /* 0x000fea0003800000 */
.L_x_9:
[----:B------:R-:W-:Y:S02]  /*0bd0*/  ULDC.64 UR4, c[0x0][0x590] ;  /* 0x0001640000047ab9 */ /* 0x000fe40000000a00 */
[----:B------:R-:W-:-:S04]  /*0be0*/  ISETP.NE.U32.AND P0, PT, RZ, UR4, PT ;  /* 0x00000004ff007c0c */ /* 0x000fc8000bf05070 */
[----:B------:R-:W-:-:S13]  /*0bf0*/  ISETP.NE.AND.EX P0, PT, RZ, UR5, PT, P0 ;  /* 0x00000005ff007c0c */ /* 0x000fda000bf05300 */
[----:B------:R-:W-:Y:S05]  /*0c00*/  @!P0 BRA `(.L_x_11) ;  /* 0x00000000000c8947 */ /* 0x000fea0003800000 */
[----:B01----:R-:W0:Y:S02]  /*0c10*/  LDC.64 R4, c[0x0][0x590] ;  /* 0x00016400ff047b82 */ /* 0x003e240000000a00 */
[----:B0-----:R1:W5:Y:S01]  /*0c20*/  LDG.E R2, desc[UR12][R4.64] ;  /* 0x0000000c04027981 */ /* 0x001362000c1e1900 */
[----:B------:R-:W-:Y:S05]  /*0c30*/  BRA `(.L_x_10) ;  /* 0x0000000000047947 */ /* 0x000fea0003800000 */
.L_x_11:
[----:B------:R-:W3:Y:S02]  /*0c40*/  LDC R2, c[0x0][0x584] ;  /* 0x00016100ff027b82 */ /* 0x000ee40000000800 */
.L_x_10:
[----:B------:R-:W4:Y:S08]  /*0c50*/  LDC R13, c[0x0][0x3c4] ;  /* 0x0000f100ff0d7b82 */ /* 0x000f300000000800 */
[----:B01----:R-:W0:Y:S01]  /*0c60*/  LDC.64 R4, c[0x0][0x3c8] ;  /* 0x0000f200ff047b82 */ /* 0x003e220000000a00 */
[----:B----4-:R-:W-:-:S05]  /*0c70*/  VIADD R13, R13, 0x1f ;  /* 0x0000001f0d0d7836 */ /* 0x010fca0000000000 */
[----:B------:R-:W-:-:S04]  /*0c80*/  SHF.R.S32.HI R14, RZ, 0x1f, R13 ;  /* 0x0000001fff0e7819 */ /* 0x000fc8000001140d */
[----:B------:R-:W-:-:S04]  /*0c90*/  LEA.HI R14, R14, R13, RZ, 0x5 ;  /* 0x0000000d0e0e7211 */ /* 0x000fc800078f28ff */
[----:B------:R-:W-:-:S05]  /*0ca0*/  SHF.R.S32.HI R15, RZ, 0x5, R14 ;  /* 0x00000005ff0f7819 */ /* 0x000fca000001140e */
[----:B0-----:R-:W-:-:S04]  /*0cb0*/  IMAD R14, R15, R4, RZ ;  /* 0x000000040f0e7224 */ /* 0x001fc800078e02ff */
[----:B------:R-:W-:Y:S01]  /*0cc0*/  IMAD R13, R14, R5, RZ ;  /* 0x000000050e0d7224 */ /* 0x000fe200078e02ff */
[----:B------:R-:W-:Y:S06]  /*0cd0*/  @!P1 BRA `(.L_x_12) ;  /* 0x00000000000c9947 */ /* 0x000fec0003800000 */
[----:B------:R-:W-:Y:S01]  /*0ce0*/  UCGABAR_WAIT ;  /* 0x0000000000007dc7 */ /* 0x000fe20008000000 */
[----:B------:R-:W-:Y:S01]  /*0cf0*/  CCTL.IVALL ;  /* 0x00000000ff00798f */ /* 0x000fe20002000000 */
[----:B------:R-:W-:Y:S05]  /*0d00*/  BRA `(.L_x_13) ;  /* 0x0000000000047947 */ /* 0x000fea0003800000 */
.L_x_12:
[----:B------:R-:W-:Y:S06]  /*0d10*/  BAR.SYNC.DEFER_BLOCKING 0x0 ;  /* 0x0000000000007b1d */ /* 0x000fec0000010000 */
.L_x_13:
[----:B------:R-:W-:-:S13]  /*0d20*/  ISETP.NE.AND P0, PT, R10, RZ, PT ;  /* 0x000000ff0a00720c */ /* 0x000fda0003f05270 */
[----:B------:R-:W-:Y:S05]  /*0d30*/  @!P0 BRA `(.L_x_14) ;  /* 0x0000002c00a08947 */ /* 0x000fea0003800000 */
[----:B------:R-:W-:-:S13]  /*0d40*/  ISETP.NE.AND P0, PT, R10, 0x1, PT ;  /* 0x000000010a00780c */ /* 0x000fda0003f05270 */
[----:B------:R-:W-:Y:S05]  /*0d50*/  @P0 EXIT ;  /* 0x000000000000094d */ /* 0x000fea0003800000 */
[----:B------:R-:W-:Y:S01]  /*0d60*/  ISETP.GE.AND P0, PT, R13, 0x1, PT ;  /* 0x000000010d00780c */ /* 0x000fe20003f06270 */
[----:B------:R-:W-:Y:S01]  /*0d70*/  UMOV UR4, URZ ;  /* 0x0000003f00047c82 */ /* 0x000fe20008000000 */
[----:B------:R-:W-:Y:S02]  /*0d80*/  CS2R R54, SRZ ;  /* 0x0000000000367805 */ /* 0x000fe4000001ff00 */
[----:B------:R-:W-:Y:S02]  /*0d90*/  CS2R R24, SRZ ;  /* 0x0000000000187805 */ /* 0x000fe4000001ff00 */
[----:B------:R-:W-:Y:S02]  /*0da0*/  CS2R R26, SRZ ;  /* 0x00000000001a7805 */ /* 0x000fe4000001ff00 */
[----:B------:R-:W-:Y:S02]  /*0db0*/  CS2R R28, SRZ ;  /* 0x00000000001c7805 */ /* 0x000fe4000001ff00 */
[----:B------:R-:W-:-:S02]  /*0dc0*/  CS2R R30, SRZ ;  /* 0x00000000001e7805 */ /* 0x000fc4000001ff00 */
[----:B------:R-:W-:Y:S02]  /*0dd0*/  CS2R R32, SRZ ;  /* 0x0000000000207805 */ /* 0x000fe4000001ff00 */
        /* <DEDUP_REMOVED lines=9> */
[----:B------:R-:W-:Y:S01]  /*0e70*/  CS2R R52, SRZ ;  /* 0x0000000000347805 */ /* 0x000fe2000001ff00 */
[----:B------:R-:W-:Y:S06]  /*0e80*/  @!P0 BRA `(.L_x_15) ;  /* 0x0000000000748947 */ /* 0x000fec0003800000 */
[----:B------:R-:W-:-:S04]  /*0e90*/  LOP3.LUT R8, R6, 0x1, RZ, 0xfc, !PT ;  /* 0x0000000106087812 */ /* 0x000fc800078efcff */
[----:B------:R-:W-:-:S13]  /*0ea0*/  ISETP.NE.AND P0, PT, R8, 0x3, PT ;  /* 0x000000030800780c */ /* 0x000fda0003f05270 */
[----:B------:R-:W-:Y:S05]  /*0eb0*/  @!P0 BRA `(.L_x_16) ;  /* 0x0000000000048947 */ /* 0x000fea0003800000 */
[----:B------:R-:W-:Y:S01]  /*0ec0*/  BPT.TRAP 0x1 ;  /* 0x000000040000795c */ /* 0x000fe20000300000 */
.L_x_16:
[----:B------:R-:W0:Y:S01]  /*0ed0*/  S2UR UR5, SR_CgaCtaId ;  /* 0x00000000000579c3 */ /* 0x000e220000008800 */
[----:B------:R-:W-:Y:S01]  /*0ee0*/  SHF.L.U32 R8, RZ, 0x1f, RZ ;  /* 0x0000001fff087819 */ /* 0x000fe200000006ff */
[----:B------:R-:W-:Y:S02]  /*0ef0*/  UMOV UR4, 0x400 ;  /* 0x0000040000047882 */ /* 0x000fe40000000000 */
[----:B0-----:R-:W-:-:S12]  /*0f00*/  ULEA UR5, UR5, UR4, 0x18 ;  /* 0x0000000405057291 */ /* 0x001fd8000f8ec03f */
.L_x_17:
[----:B0-----:R-:W-:-:S04]  /*0f10*/  IMAD.U32 R9, RZ, RZ, UR5 ;  /* 0x00000005ff097e24 */ /* 0x001fc8000f8e00ff */
[----:B------:R0:W1:Y:S03]  /*0f20*/  SYNCS.PHASECHK.TRANS64.TRYWAIT P0, [R9+URZ+0x38000], R8 ;  /* 0x03800008090075a7 */ /* 0x000066000800017f */
[----:B-1----:R-:W-:Y:S05]  /*0f30*/  @!P0 NANOSLEEP.SYNCS 0x989680 ;  /* 0x009896800000895d */ /* 0x002fea0003900000 */
[----:B------:R-:W1:Y:S02]  /*0f40*/  @!P0 SYNCS.PHASECHK.TRANS64 P0, [R9+URZ+0x38000], R8 ;  /* 0x03800008090085a7 */ /* 0x000e64000800007f */
[----:B-1----:R-:W-:Y:S05]  /*0f50*/  @!P0 BRA `(.L_x_17) ;  /* 0xfffffffc00ec8947 */ /* 0x002fea000383ffff */
[----:B------:R-:W-:Y:S01]  /*0f60*/  USHF.R.U32.HI UR4, URZ, 0x4, UR5 ;  /* 0x000000043f047899 */ /* 0x000fe20008011605 */
[----:B------:R-:W-:Y:S01]  /*0f70*/  WARPGROUP.ARRIVE ;  /* 0x00000000000079c5 */ /* 0x000fe20000000000 */
[----:B------:R-:W-:Y:S02]  /*0f80*/  UIADD3 UR5, UR5, 0x1c000, URZ ;  /* 0x0001c00005057890 */ /* 0x000fe4000fffe03f */
[----:B------:R-:W-:Y:S02]  /*0f90*/  ULOP3.LUT UR4, UR4, 0x3fff, URZ, 0xc0, !UPT ;  /* 0x00003fff04047892 */ /* 0x000fe4000f8ec03f */
[----:B------:R-:W-:Y:S02]  /*0fa0*/  USHF.R.U32.HI UR5, URZ, 0x4, UR5 ;  /* 0x000000043f057899 */ /* 0x000fe40008011605 */
[----:B------:R-:W-:Y:S02]  /*0fb0*/  ULOP3.LUT UR4, UR4, 0x10000, URZ, 0xfc, !UPT ;  /* 0x0001000004047892 */ /* 0x000fe4000f8efc3f */
[----:B------:R-:W-:Y:S01]  /*0fc0*/  ULOP3.LUT UR6, UR5, 0x3fff, URZ, 0xc0, !UPT ;  /* 0x00003fff05067892 */ /* 0x000fe2000f8ec03f */
[----:B------:R-:W-:-:S02]  /*0fd0*/  UMOV UR7, 0x40000040 ;  /* 0x4000004000077882 */ /* 0x000fc40000000000 */
[----:B------:R-:W-:-:S06]  /*0fe0*/  UMOV UR5, 0x80000020 ;  /* 0x8000002000057882 */ /* 0x000fcc0000000000 */
[----:B------:R-:W-:Y:S01]  /*0ff0*/  HGMMA.64x64x16.F32 R24, gdesc[UR4].tnspB, RZ, !UPT ;  /* 0x40e00000041879f0 */ /* 0x000fe2000c7008ff */
[----:B------:R-:W-:Y:S02]  /*1000*/  UIADD3 UR4, UR4, 0x2, URZ ;  /* 0x0000000204047890 */ /* 0x000fe4000fffe03f */
[----:B------:R-:W-:Y:S01]  /*1010*/  UIADD3 UR6, UR6, 0x80, URZ ;  /* 0x0000008006067890 */ /* 0x000fe2000fffe03f */
[----:B------:R-:W-:Y:S01]  /*1020*/  UMOV UR5, 0x80000020 ;  /* 0x8000002000057882 */ /* 0x000fe20000000000 */
[----:B------:R-:W-:-:S07]  /*1030*/  UMOV UR7, 0x40000040 ;  /* 0x4000004000077882 */ /* 0x000fce0000000000 */
[----:B------:R-:W-:Y:S01]  /*1040*/  HGMMA.64x64x16.F32 R24, gdesc[UR4].tnspB, R24, gsb0 ;  /* 0x40e00000041879f0 */ /* 0x000fe20008000818 */
[----:B------:R-:W-:-:S05]  /*1050*/  UMOV UR4, 0x1 ;  /* 0x0000000100047882 */ /* 0x000fca0000000000 */
.L_x_15:
[----:B0-----:R-:W-:-:S05]  /*1060*/  VIMNMX R8, R13, 0x1, PT ;  /* 0x000000010d087848 */ /* 0x001fca0003fe0100 */
[----:B------:R-:W-:-:S05]  /*1070*/  IMAD.IADD R8, R13, 0x1, -R8 ;  /* 0x000000010d087824 */ /* 0x000fca00078e0a08 */
[----:B------:R-:W-:-:S13]  /*1080*/  ISETP.GE.AND P0, PT, R8, 0x1, PT ;  /* 0x000000010800780c */ /* 0x000fda0003f06270 */
[----:B------:R-:W-:Y:S05]  /*1090*/  @!P0 BRA `(.L_x_18) ;  /* 0x0000000000f88947 */ /* 0x000fea0003800000 */
[----:B------:R-:W0:Y:S01]  /*10a0*/  S2UR UR6, SR_CgaCtaId ;  /* 0x00000000000679c3 */ /* 0x000e220000008800 */
[----:B------:R-:W-:Y:S01]  /*10b0*/  IMAD R4, R4, R5, RZ ;  /* 0x0000000504047224 */ /* 0x000fe200078e02ff */
[----:B------:R-:W-:Y:S01]  /*10c0*/  UMOV UR5, 0x400 ;  /* 0x0000040000057882 */ /* 0x000fe20000000000 */
[----:B------:R-:W-:Y:S01]  /*10d0*/  LOP3.LUT R12, R6, 0x1, RZ, 0xfc, !PT ;  /* 0x00000001060c7812 */ /* 0x000fe200078efcff */
[----:B------:R-:W-:Y:S01]  /*10e0*/  IMAD.MOV.U32 R11, RZ, RZ, RZ ;  /* 0x000000ffff0b7224 */ /* 0x000fe200078e00ff */
[----:B------:R-:W-:Y:S01]  /*10f0*/  UISETP.NE.U32.AND UP0, UPT, UR4, URZ, UPT ;  /* 0x0000003f0400728c */ /* 0x000fe2000bf05070 */
[----:B------:R-:W-:-:S05]  /*1100*/  IMAD R4, R15, R4, RZ ;  /* 0x000000040f047224 */ /* 0x000fca00078e02ff */
[----:B------:R-:W-:-:S04]  /*1110*/  LOP3.LUT R5, RZ, R4, RZ, 0x33, !PT ;  /* 0x00000004ff057212 */ /* 0x000fc800078e33ff */
[----:B------:R-:W-:-:S04]  /*1120*/  VIMNMX R5, R5, -0x2, !PT ;  /* 0xfffffffe05057848 */ /* 0x000fc80007fe0100 */
[----:B------:R-:W-:Y:S01]  /*1130*/  IADD3 R4, R5, 0x2, R4 ;  /* 0x0000000205047810 */ /* 0x000fe20007ffe004 */
[----:B------:R-:W-:Y:S01]  /*1140*/  IMAD.MOV.U32 R5, RZ, RZ, RZ ;  /* 0x000000ffff057224 */ /* 0x000fe200078e00ff */
[----:B0-----:R-:W-:-:S04]  /*1150*/  ULEA UR5, UR6, UR5, 0x18 ;  /* 0x0000000506057291 */ /* 0x001fc8000f8ec03f */
[----:B------:R-:W-:Y:S02]  /*1160*/  UIADD3 UR6, UR5, 0x1c000, URZ ;  /* 0x0001c00005067890 */ /* 0x000fe4000fffe03f */
[----:B------:R-:W-:Y:S02]  /*1170*/  USHF.R.U32.HI UR7, URZ, 0x4, UR5 ;  /* 0x000000043f077899 */ /* 0x000fe40008011605 */
[----:B------:R-:W-:Y:S02]  /*1180*/  USHF.R.U32.HI UR6, URZ, 0x4, UR6 ;  /* 0x000000043f067899 */ /* 0x000fe40008011606 */
[----:B------:R-:W-:Y:S02]  /*1190*/  ULOP3.LUT UR7, UR7, 0x3fff, URZ, 0xc0, !UPT ;  /* 0x00003fff07077892 */ /* 0x000fe4000f8ec03f */
[----:B------:R-:W-:Y:S02]  /*11a0*/  ULOP3.LUT UR6, UR6, 0x3fff, URZ, 0xc0, !UPT ;  /* 0x00003fff06067892 */ /* 0x000fe4000f8ec03f */
[----:B------:R-:W-:-:S12]  /*11b0*/  ULOP3.LUT UR7, UR7, 0x10000, URZ, 0xfc, !UPT ;  /* 0x0001000007077892 */ /* 0x000fd8000f8efc3f */
.L_x_23:
[----:B------:R-:W-:-:S13]  /*11c0*/  ISETP.NE.AND P1, PT, R12, 0x3, PT ;  /* 0x000000030c00780c */ /* 0x000fda0003f25270 */
[----:B------:R-:W-:Y:S05]  /*11d0*/  @!P1 BRA `(.L_x_19) ;  /* 0x0000000000049947 */ /* 0x000fea0003800000 */
[----:B------:R-:W-:Y:S01]  /*11e0*/  BPT.TRAP 0x1 ;  /* 0x000000040000795c */ /* 0x000fe20000300000 */
.L_x_19:
[----:B------:R-:W-:Y:S01]  /*11f0*/  SHF.L.U32 R9, R11, 0x1f, RZ ;  /* 0x0000001f0b097819 */ /* 0x000fe200000006ff */
[----:B------:R-:W-:-:S12]  /*1200*/  ULEA UR8, UR4, UR5, 0x3 ;  /* 0x0000000504087291 */ /* 0x000fd8000f8e183f */
.L_x_20:
[----:B0-----:R-:W-:-:S04]  /*1210*/  IMAD.U32 R10, RZ, RZ, UR8 ;  /* 0x00000008ff0a7e24 */ /* 0x001fc8000f8e00ff */
[----:B------:R0:W1:Y:S03]  /*1220*/  SYNCS.PHASECHK.TRANS64.TRYWAIT P0, [R10+URZ+0x38000], R9 ;  /* 0x038000090a0075a7 */ /* 0x000066000800017f */
[----:B-1----:R-:W-:Y:S05]  /*1230*/  @!P0 NANOSLEEP.SYNCS 0x989680 ;  /* 0x009896800000895d */ /* 0x002fea0003900000 */
[----:B------:R-:W1:Y:S02]  /*1240*/  @!P0 SYNCS.PHASECHK.TRANS64 P0, [R10+URZ+0x38000], R9 ;  /* 0x038000090a0085a7 */ /* 0x000e64000800007f */
[----:B-1----:R-:W-:Y:S05]  /*1250*/  @!P0 BRA `(.L_x_20) ;  /* 0xfffffffc00ec8947 */ /* 0x002fea000383ffff */
[----:B------:R-:W-:Y:S01]  /*1260*/  ULEA UR8, UR4, UR7, 0x8 ;  /* 0x0000000704087291 */ /* 0x000fe2000f8e403f */
[----:B------:R-:W-:Y:S01]  /*1270*/  WARPGROUP.ARRIVE ;  /* 0x00000000000079c5 */ /* 0x000fe20000000000 */
[----:B------:R-:W-:Y:S01]  /*1280*/  ULEA UR10, UR4, UR6, 0x8 ;  /* 0x00000006040a7291 */ /* 0x000fe2000f8e403f */
[----:B------:R-:W-:Y:S01]  /*1290*/  UMOV UR9, 0x80000020 ;  /* 0x8000002000097882 */ /* 0x000fe20000000000 */
[----:B------:R-:W-:-:S07]  /*12a0*/  UMOV UR11, 0x40000040 ;  /* 0x40000040000b7882 */ /* 0x000fce0000000000 */
[----:B------:R-:W-:Y:S01]  /*12b0*/  HGMMA.64x64x16.F32 R24, gdesc[UR8].tnspB, R24, UP0 ;  /* 0x40e00000081879f0 */ /* 0x000fe2000bf00818 */
[----:B------:R-:W-:Y:S02]  /*12c0*/  UIADD3 UR8, UR8, 0x2, URZ ;  /* 0x0000000208087890 */ /* 0x000fe4000fffe03f */
[----:B------:R-:W-:Y:S01]  /*12d0*/  UIADD3 UR10, UR10, 0x80, URZ ;  /* 0x000000800a0a7890 */ /* 0x000fe2000fffe03f */
[----:B------:R-:W-:Y:S01]  /*12e0*/  UMOV UR9, 0x80000020 ;  /* 0x8000002000097882 */ /* 0x000fe20000000000 */
[----:B------:R-:W-:-:S07]  /*12f0*/  UMOV UR11, 0x40000040 ;  /* 0x40000040000b7882 */ /* 0x000fce0000000000 */
[----:B------:R-:W-:Y:S03]  /*1300*/  HGMMA.64x64x16.F32 R24, gdesc[UR8].tnspB, R24, gsb0 ;  /* 0x40e00000081879f0 */ /* 0x000fe60008000818 */
[----:B------:R-:W-:Y:S02]  /*1310*/  WARPGROUP.DEPBAR.LE gsb0, 0x1 ;  /* 0x00008000000079c5 */ /* 0x000fe40000010100 */
[----:B------:R-:W-:Y:S05]  /*1320*/  @!P1 BRA `(.L_x_21) ;  /* 0x0000000000049947 */ /* 0x000fea0003800000 */
[----:B------:R-:W-:Y:S01]  /*1330*/  BPT.TRAP 0x1 ;  /* 0x000000040000795c */ /* 0x000fe20000300000 */
.L_x_21:
[----:B------:R-:W-:-:S13]  /*1340*/  ISETP.NE.AND P0, PT, R7, RZ, PT ;  /* 0x000000ff0700720c */ /* 0x000fda0003f05270 */
[----:B0-----:R-:W-:-:S05]  /*1350*/  @P0 LEA R9, R5, UR5, 0x3 ;  /* 0x0000000505090c11 */ /* 0x001fca000f8e18ff */
[----:B------:R-:W-:-:S05]  /*1360*/  @P0 VIADD R10, R9, 0x380e0 ;  /* 0x000380e0090a0836 */ /* 0x000fca0000000000 */
[----:B------:R-:W-:-:S04]  /*1370*/  @P0 PRMT R10, R3, 0x654, R10 ;  /* 0x00000654030a0816 */ /* 0x000fc8000000000a */
[----:B------:R0:W-:Y:S01]  /*1380*/  @P0 SYNCS.ARRIVE.TRANS64.RED.A1T0 RZ, [R10+URZ], RZ ;  /* 0x000000ff0aff09a7 */ /* 0x0001e2000810043f */
[----:B------:R-:W-:-:S13]  /*1390*/  ISETP.GT.U32.AND P0, PT, R6, 0x1, PT ;  /* 0x000000010600780c */ /* 0x000fda0003f04070 */
[----:B0-----:R-:W-:Y:S05]  /*13a0*/  @P0 BRA `(.L_x_22) ;  /* 0x0000000000040947 */ /* 0x001fea0003800000 */
[----:B------:R-:W-:Y:S01]  /*13b0*/  BPT.TRAP 0x1 ;  /* 0x000000040000795c */ /* 0x000fe20000300000 */
.L_x_22:
[----:B------:R-:W-:Y:S01]  /*13c0*/  VIADD R4, R4, 0xffffffff ;  /* 0xffffffff04047836 */ /* 0x000fe20000000000 */
[----:B------:R-:W-:Y:S01]  /*13d0*/  UIADD3 UR4, UR4, 0x1, URZ ;  /* 0x0000000104047890 */ /* 0x000fe2000fffe03f */
[----:B------:R-:W-:-:S03]  /*13e0*/  VIADD R5, R5, 0x1 ;  /* 0x0000000105057836 */ /* 0x000fc60000000000 */
[----:B------:R-:W-:Y:S01]  /*13f0*/  ISETP.GT.AND P1, PT, R4, 0x1, PT ;  /* 0x000000010400780c */ /* 0x000fe20003f24270 */
[----:B------:R-:W-:Y:S01]  /*1400*/  UISETP.NE.AND UP0, UPT, UR4, 0x1c, UPT ;  /* 0x0000001c0400788c */ /* 0x000fe2000bf05270 */
[----:B------:R-:W-:-:S03]  /*1410*/  ISETP.NE.AND P0, PT, R5, 0x1c, PT ;  /* 0x0000001c0500780c */ /* 0x000fc60003f05270 */
[----:B------:R-:W-:Y:S01]  /*1420*/  USEL UR8, URZ, 0x1, UP0 ;  /* 0x000000013f087887 */ /* 0x000fe20008000000 */
[----:B------:R-:W-:Y:S01]  /*1430*/  SEL R5, R5, RZ, P0 ;  /* 0x000000ff05057207 */ /* 0x000fe20000000000 */
[----:B------:R-:W-:Y:S02]  /*1440*/  USEL UR4, UR4, URZ, UP0 ;  /* 0x0000003f04047287 */ /* 0x000fe40008000000 */
[----:B------:R-:W-:Y:S02]  /*1450*/  UPLOP3.LUT UP0, UPT, UPT, UPT, UPT, 0x80, 0x0 ;  /* 0x000000000000789c */ /* 0x000fe40003f0f070 */
[----:B------:R-:W-:Y:S02]  /*1460*/  LOP3.LUT R11, R11, UR8, RZ, 0x3c, !PT ;  /* 0x000000080b0b7c12 */ /* 0x000fe4000f8e3cff */
[----:B------:R-:W-:Y:S07]  /*1470*/  @P1 BRA `(.L_x_23) ;  /* 0xfffffffc00501947 */ /* 0x000fee000383ffff */
.L_x_18:
[----:B------:R-:W-:Y:S01]  /*1480*/  ISETP.GE.AND P0, PT, R13, 0x1, PT ;  /* 0x000000010d00780c */ /* 0x000fe20003f06270 */
[----:B------:R-:W-:-:S12]  /*1490*/  WARPGROUP.DEPBAR.LE gsb0, 0x0 ;  /* 0x00008000000079c5 */ /* 0x000fd80000010000 */
[----:B------:R-:W-:Y:S05]  /*14a0*/  @!P0 BRA `(.L_x_24) ;  /* 0x0000000000548947 */ /* 0x000fea0003800000 */
[----:B------:R-:W-:-:S04]  /*14b0*/  LOP3.LUT R4, R6, 0x1, RZ, 0xfc, !PT ;  /* 0x0000000106047812 */ /* 0x000fc800078efcff */
[----:B------:R-:W-:-:S13]  /*14c0*/  ISETP.NE.AND P0, PT, R4, 0x3, PT ;  /* 0x000000030400780c */ /* 0x000fda0003f05270 */
[----:B------:R-:W-:Y:S05]  /*14d0*/  @!P0 BRA `(.L_x_25) ;  /* 0x0000000000048947 */ /* 0x000fea0003800000 */
[----:B------:R-:W-:Y:S01]  /*14e0*/  BPT.TRAP 0x1 ;  /* 0x000000040000795c */ /* 0x000fe20000300000 */
.L_x_25:
[----:B------:R-:W-:Y:S01]  /*14f0*/  ISETP.NE.AND P0, PT, R7, RZ, PT ;  /* 0x000000ff0700720c */ /* 0x000fe20003f05270 */
[----:B------:R-:W-:Y:S01]  /*1500*/  BSSY B0, `(.L_x_26) ;  /* 0x000000d000007945 */ /* 0x000fe20003800000 */
[----:B------:R-:W-:-:S11]  /*1510*/  ISETP.GT.U32.AND P1, PT, R6, 0x1, PT ;  /* 0x000000010600780c */ /* 0x000fd60003f24070 */
[----:B------:R-:W-:Y:S05]  /*1520*/  @!P0 BRA `(.L_x_27) ;  /* 0x0000000000288947 */ /* 0x000fea0003800000 */
[----:B------:R-:W0:Y:S01]  /*1530*/  S2R R7, SR_CgaCtaId ;  /* 0x0000000000077919 */ /* 0x000e220000008800 */
[----:B------:R-:W-:Y:S02]  /*1540*/  SHF.R.U32.HI R4, RZ, 0x2, R8 ;  /* 0x00000002ff047819 */ /* 0x000fe40000011608 */
[----:B------:R-:W-:-:S03]  /*1550*/  MOV R6, 0x400 ;  /* 0x0000040000067802 */ /* 0x000fc60000000f00 */
[----:B------:R-:W-:-:S04]  /*1560*/  IMAD.WIDE.U32 R4, R4, 0x24924925, RZ ;  /* 0x2492492504047825 */ /* 0x000fc800078e00ff */
[----:B------:R-:W-:Y:S01]  /*1570*/  IMAD R4, R5, -0x1c, R8 ;  /* 0xffffffe405047824 */ /* 0x000fe200078e0208 */
[----:B0-----:R-:W-:-:S05]  /*1580*/  LEA R7, R7, R6, 0x18 ;  /* 0x0000000607077211 */ /* 0x001fca00078ec0ff */
[----:B------:R-:W-:-:S04]  /*1590*/  IMAD R4, R4, 0x8, R7 ;  /* 0x0000000804047824 */ /* 0x000fc800078e0207 */
[----:B------:R-:W-:-:S05]  /*15a0*/  VIADD R4, R4, 0x380e0 ;  /* 0x000380e004047836 */ /* 0x000fca0000000000 */
[----:B------:R-:W-:-:S04]  /*15b0*/  PRMT R4, R3, 0x654, R4 ;  /* 0x0000065403047816 */ /* 0x000fc80000000004 */
[----:B------:R0:W-:Y:S03]  /*15c0*/  SYNCS.ARRIVE.TRANS64.RED.A1T0 RZ, [R4+URZ], RZ ;  /* 0x000000ff04ff79a7 */ /* 0x0001e6000810043f */
.L_x_27:
[----:B------:R-:W-:Y:S05]  /*15d0*/  BSYNC B0 ;  /* 0x0000000000007941 */ /* 0x000fea0003800000 */
.L_x_26:
[----:B------:R-:W-:Y:S05]  /*15e0*/  @P1 BRA `(.L_x_24) ;  /* 0x0000000000041947 */ /* 0x000fea0003800000 */
[----:B------:R-:W-:Y:S01]  /*15f0*/  BPT.TRAP 0x1 ;  /* 0x000000040000795c */ /* 0x000fe20000300000 */
.L_x_24:
[----:B------:R-:W0:Y:S01]  /*1600*/  S2R R3, SR_TID.X ;  /* 0x0000000000037919 */ /* 0x000e220000002100 */
[----:B------:R-:W-:Y:S01]  /*1610*/  ULDC.64 UR4, c[0x0][0x280] ;  /* 0x0000a00000047ab9 */ /* 0x000fe20000000a00 */
[----:B------:R-:W1:Y:S01]  /*1620*/  S2R R9, SR_CTAID.Y ;  /* 0x0000000000097919 */ /* 0x000e620000002600 */
[----:B------:R-:W4:Y:S01]  /*1630*/  S2R R11, SR_CTAID.X ;  /* 0x00000000000b7919 */ /* 0x000f220000002500 */
[----:B0-----:R-:W-:-:S04]  /*1640*/  SHF.R.S32.HI R4, RZ, 0x1f, R3 ;  /* 0x0000001fff047819 */ /* 0x001fc80000011403 */
[----:B------:R-:W-:Y:S01]  /*1650*/  LEA.HI R4, R4, R3, RZ, 0x7 ;  /* 0x0000000304047211 */ /* 0x000fe200078f38ff */
[----:B-1----:R-:W-:-:S03]  /*1660*/  IMAD.SHL.U32 R9, R9, 0x40, RZ ;  /* 0x0000004009097824 */ /* 0x002fc600078e00ff */
[----:B------:R-:W-:Y:S02]  /*1670*/  LOP3.LUT R4, R4, 0xffffff80, RZ, 0xc0, !PT ;  /* 0xffffff8004047812 */ /* 0x000fe400078ec0ff */
[----:B------:R-:W-:-:S03]  /*1680*/  ISETP.GE.AND P0, PT, R9, UR5, PT ;  /* 0x0000000509007c0c */ /* 0x000fc6000bf06270 */
[----:B------:R-:W-:Y:S02]  /*1690*/  IMAD.IADD R12, R3, 0x1, -R4 ;  /* 0x00000001030c7824 */ /* 0x000fe400078e0a04 */
[----:B----4-:R-:W-:-:S03]  /*16a0*/  IMAD.SHL.U32 R3, R11, 0x40, RZ ;  /* 0x000000400b037824 */ /* 0x010fc600078e00ff */
[----:B------:R-:W-:Y:S02]  /*16b0*/  SHF.R.S32.HI R15, RZ, 0x1f, R12 ;  /* 0x0000001fff0f7819 */ /* 0x000fe4000001140c */
[----:B------:R-:W-:Y:S02]  /*16c0*/  ISETP.GE.OR P0, PT, R3, UR4, P0 ;  /* 0x0000000403007c0c */ /* 0x000fe40008706670 */
[----:B------:R-:W-:-:S04]  /*16d0*/  LEA.HI R4, R15, R12, RZ, 0x2 ;  /* 0x0000000c0f047211 */ /* 0x000fc800078f10ff */
[--C-:B------:R-:W-:Y:S02]  /*16e0*/  SHF.R.S32.HI R8, RZ, 0x2, R4.reuse ;  /* 0x00000002ff087819 */ /* 0x100fe40000011404 */
[----:B------:R-:W-:-:S04]  /*16f0*/  SHF.R.S32.HI R5, RZ, 0x1f, R4 ;  /* 0x0000001fff057819 */ /* 0x000fc80000011404 */
[----:B------:R-:W-:-:S04]  /*1700*/  LEA.HI R5, R5, R8, RZ, 0x3 ;  /* 0x0000000805057211 */ /* 0x000fc800078f18ff */
[----:B------:R-:W-:Y:S01]  /*1710*/  LOP3.LUT R13, R5, 0xfffffff8, RZ, 0xc0, !PT ;  /* 0xfffffff8050d7812 */ /* 0x000fe200078ec0ff */
[----:B------:R-:W-:Y:S06]  /*1720*/  @P0 EXIT ;  /* 0x000000000000094d */ /* 0x000fec0003800000 */
[----:B------:R-:W0:Y:S01]  /*1730*/  LDC.64 R6, c[0x0][0x5d0] ;  /* 0x00017400ff067b82 */ /* 0x000e220000000a00 */
[----:B------:R-:W-:Y:S01]  /*1740*/  LOP3.LUT R5, R4, 0x7ffffffc, RZ, 0xc0, !PT ;  /* 0x7ffffffc04057812 */ /* 0x000fe200078ec0ff */
[----:B------:R-:W-:Y:S01]  /*1750*/  IMAD.IADD R4, R8, 0x1, -R13 ;  /* 0x0000000108047824 */ /* 0x000fe200078e0a0d */
[----:B------:R-:W-:Y:S02]  /*1760*/  LEA.HI R10, R15, R12, RZ, 0x5 ;  /* 0x0000000c0f0a7211 */ /* 0x000fe400078f28ff */
[----:B---3-5:R-:W-:Y:S01]  /*1770*/  FSETP.NEU.AND P1, PT, R2, RZ, PT ;  /* 0x000000ff0200720b */ /* 0x028fe20003f2d000 */
[----:B------:R-:W-:Y:S01]  /*1780*/  IMAD.IADD R8, R12, 0x1, -R5 ;  /* 0x000000010c087824 */ /* 0x000fe200078e0a05 */
[----:B------:R-:W-:Y:S02]  /*1790*/  SHF.R.S32.HI R5, RZ, 0x1f, R4 ;  /* 0x0000001fff057819 */ /* 0x000fe40000011404 */
[----:B------:R-:W-:Y:S01]  /*17a0*/  SHF.R.S32.HI R13, RZ, 0x5, R10 ;  /* 0x00000005ff0d7819 */ /* 0x000fe2000001140a */
[----:B------:R-:W-:-:S02]  /*17b0*/  IMAD.SHL.U32 R12, R8, 0x2, RZ ;  /* 0x00000002080c7824 */ /* 0x000fc400078e00ff */
[----:B------:R-:W-:-:S03]  /*17c0*/  IMAD.WIDE R10, R11, 0x40, R4 ;  /* 0x000000400b0a7825 */ /* 0x000fc600078e0204 */
[----:B------:R-:W-:Y:S01]  /*17d0*/  SHF.R.S32.HI R14, RZ, 0x1f, R12 ;  /* 0x0000001fff0e7819 */ /* 0x000fe2000001140c */
[----:B------:R-:W-:Y:S01]  /*17e0*/  IMAD R5, R13, -0x10, -R3 ;  /* 0xfffffff00d057824 */ /* 0x000fe200078e0a03 */
[----:B------:R-:W-:Y:S01]  /*17f0*/  IADD3 R8, P0, R9, R12, RZ ;  /* 0x0000000c09087210 */ /* 0x000fe20007f1e0ff */
[----:B------:R-:W-:Y:S01]  /*1800*/  IMAD.WIDE R10, R13, 0x10, R10 ;  /* 0x000000100d0a7825 */ /* 0x000fe200078e020a */
[----:B------:R-:W-:Y:S02]  /*1810*/  IADD3 R3, -R12, UR5, -R9 ;  /* 0x000000050c037c10 */ /* 0x000fe4000fffe909 */
[----:B------:R-:W-:Y:S02]  /*1820*/  LEA.HI.X.SX32 R9, R9, R14, 0x1, P0 ;  /* 0x0000000e09097211 */ /* 0x000fe400000f0eff */
[----:B------:R-:W-:Y:S01]  /*1830*/  IADD3 R4, R5, UR4, -R4 ;  /* 0x0000000405047c10 */ /* 0x000fe2000fffe804 */
[-C--:B0-----:R-:W-:Y:S01]  /*1840*/  IMAD R5, R11, R6.reuse, RZ ;  /* 0x000000060b057224 */ /* 0x081fe200078e02ff */
[----:B------:R-:W-:Y:S01]  /*1850*/  ISETP.GT.AND P0, PT, R3, RZ, PT ;  /* 0x000000ff0300720c */ /* 0x000fe20003f04270 */
[----:B------:R-:W-:Y:S01]  /*1860*/  IMAD.WIDE.U32 R12, R10, R6, R8 ;  /* 0x000000060a0c7225 */ /* 0x000fe200078e0008 */
[----:B------:R-:W-:-:S02]  /*1870*/  SHF.L.U64.HI R16, R6, 0x3, R7 ;  /* 0x0000000306107819 */ /* 0x000fc40000010207 */
[----:B------:R-:W-:Y:S01]  /*1880*/  ISETP.GT.AND P2, PT, R4, RZ, P0 ;  /* 0x000000ff0400720c */ /* 0x000fe20000744270 */
[----:B------:R-:W-:Y:S02]  /*1890*/  IMAD R5, R10, R7, R5 ;  /* 0x000000070a057224 */ /* 0x000fe400078e0205 */
[----:B------:R-:W-:Y:S02]  /*18a0*/  IMAD.SHL.U32 R17, R6, 0x8, RZ ;  /* 0x0000000806117824 */ /* 0x000fe400078e00ff */
[----:B------:R-:W-:Y:S01]  /*18b0*/  IMAD.IADD R19, R13, 0x1, R5 ;  /* 0x000000010d137824 */ /* 0x000fe200078e0205 */
[----:B------:R-:W-:Y:S07]  /*18c0*/  @!P1 BRA `(.L_x_28) ;  /* 0x00000018001c9947 */ /* 0x000fee0003800000 */
[----:B------:R-:W-:Y:S01]  /*18d0*/  ULDC.64 UR6, c[0x0][0x5b0] ;  /* 0x00016c0000067ab9 */ /* 0x000fe20000000a00 */
[----:B------:R-:W-:Y:S01]  /*18e0*/  ULDC.64 UR8, c[0x0][0x5a8] ;  /* 0x00016a0000087ab9 */ /* 0x000fe20000000a00 */
[----:B------:R-:W-:Y:S01]  /*18f0*/  IMAD R5, R11, UR6, RZ ;  /* 0x000000060b057c24 */ /* 0x000fe2000f8e02ff */
[----:B------:R-:W-:Y:S01]  /*1900*/  ULDC.64 UR4, c[0x0][0x5c8] ;  /* 0x0001720000047ab9 */ /* 0x000fe20000000a00 */
[----:B------:R-:W-:-:S04]  /*1910*/  IMAD.WIDE.U32 R14, R10, UR6, R8 ;  /* 0x000000060a0e7c25 */ /* 0x000fc8000f8e0008 */
[----:B------:R-:W-:Y:S01]  /*1920*/  IMAD R5, R10, UR7, R5 ;  /* 0x000000070a057c24 */ /* 0x000fe2000f8e0205 */
[----:B------:R-:W-:-:S03]  /*1930*/  LEA R6, P1, R14, UR8, 0x1 ;  /* 0x000000080e067c11 */ /* 0x000fc6000f8208ff */
[----:B------:R-:W-:-:S05]  /*1940*/  IMAD.IADD R7, R15, 0x1, R5 ;  /* 0x000000010f077824 */ /* 0x000fca00078e0205 */
[----:B------:R-:W-:-:S05]  /*1950*/  LEA.HI.X R7, R14, UR9, R7, 0x1, P1 ;  /* 0x000000090e077c11 */ /* 0x000fca00088f0c07 */
[----:B------:R-:W3:Y:S01]  /*1960*/  @P2 LDG.E.LTC128B.U16 R13, desc[UR12][R6.64] ;  /* 0x0000000c060d2981 */ /* 0x000ee2000c1e1520 */
[----:B------:R-:W-:Y:S01]  /*1970*/  LEA R14, P4, R12, UR4, 0x1 ;  /* 0x000000040c0e7c11 */ /* 0x000fe2000f8808ff */
[----:B------:R-:W-:Y:S01]  /*1980*/  BSSY B0, `(.L_x_29) ;  /* 0x000000d000007945 */ /* 0x000fe20003800000 */
[----:B------:R-:W-:-:S04]  /*1990*/  ISETP.GT.AND P1, PT, R3, 0x1, PT ;  /* 0x000000010300780c */ /* 0x000fc80003f24270 */
[----:B------:R-:W-:Y:S01]  /*19a0*/  ISETP.GT.AND P3, PT, R4, RZ, P1 ;  /* 0x000000ff0400720c */ /* 0x000fe20000f64270 */
[----:B---3--:R-:W-:-:S05]  /*19b0*/  HADD2.F32 R15, -RZ, R13.H0_H0 ;  /* 0x2000000dff0f7230 */ /* 0x008fca0000004100 */
[----:B------:R-:W-:-:S04]  /*19c0*/  FMUL R15, R15, R2 ;  /* 0x000000020f0f7220 */ /* 0x000fc80000400000 */
[----:B--2---:R-:W-:-:S05]  /*19d0*/  FFMA R15, R24, R0, R15 ;  /* 0x00000000180f7223 */ /* 0x004fca000000000f */
[----:B------:R-:W-:Y:S02]  /*19e0*/  F2FP.F16.F32.PACK_AB R18, RZ, R15 ;  /* 0x0000000fff12723e */ /* 0x000fe400000000ff */
[----:B------:R-:W-:Y:S02]  /*19f0*/  LEA.HI.X R15, R12, UR5, R19, 0x1, P4 ;  /* 0x000000050c0f7c11 */ /* 0x000fe4000a0f0c13 */
[----:B------:R-:W-:Y:S02]  /*1a00*/  PRMT R12, R18, 0x7610, R12 ;  /* 0x00007610120c7816 */ /* 0x000fe4000000000c */
[----:B------:R-:W-:-:S03]  /*1a10*/  PRMT R18, R13, 0x7610, R18 ;  /* 0x000076100d127816 */ /* 0x000fc60000000012 */
[----:B------:R0:W-:Y:S01]  /*1a20*/  @P2 STG.E.U16 desc[UR12][R14.64], R12 ;  /* 0x0000000c0e002986 */ /* 0x0001e2000c10150c */
[----:B------:R-:W-:Y:S05]  /*1a30*/  @!P3 BRA `(.L_x_30) ;  /* 0x000000000004b947 */ /* 0x000fea0003800000 */
[----:B------:R1:W5:Y:S02]  /*1a40*/  LDG.E.LTC128B.U16 R18, desc[UR12][R6.64+0x2] ;  /* 0x0000020c06127981 */ /* 0x000364000c1e1520 */
.L_x_30:
[----:B------:R-:W-:Y:S05]  /*1a50*/  BSYNC B0 ;  /* 0x0000000000007941 */ /* 0x000fea0003800000 */
.L_x_29:
[----:B------:R-:W-:Y:S01]  /*1a60*/  USHF.L.U32 UR5, UR6, 0x3, URZ ;  /* 0x0000000306057899 */ /* 0x000fe2000800063f */
[----:B-----5:R-:W-:Y:S01]  /*1a70*/  HADD2.F32 R11, -RZ, R18.H0_H0 ;  /* 0x20000012ff0b7230 */ /* 0x020fe20000004100 */
[----:B------:R-:W-:Y:S01]  /*1a80*/  USHF.L.U64.HI UR4, UR6, 0x3, UR7 ;  /* 0x0000000306047899 */ /* 0x000fe20008010207 */
[----:B------:R-:W-:-:S03]  /*1a90*/  ISETP.GT.AND P0, PT, R4, 0x8, P0 ;  /* 0x000000080400780c */ /* 0x000fc60000704270 */
[----:B0-----:R-:W-:Y:S02]  /*1aa0*/  IMAD.U32 R12, RZ, RZ, UR5 ;  /* 0x00000005ff0c7e24 */ /* 0x001fe4000f8e00ff */
[----:B------:R-:W-:Y:S01]  /*1ab0*/  FMUL R20, R11, R2 ;  /* 0x000000020b147220 */ /* 0x000fe20000400000 */
[----:B------:R-:W-:-:S03]  /*1ac0*/  IMAD.U32 R13, RZ, RZ, UR4 ;  /* 0x00000004ff0d7e24 */ /* 0x000fc6000f8e00ff */
[----:B------:R-:W-:Y:S01]  /*1ad0*/  FFMA R20, R25, R0, R20 ;  /* 0x0000000019147223 */ /* 0x000fe20000000014 */
[----:B------:R-:W-:-:S04]  /*1ae0*/  IMAD.WIDE.U32 R12, R10, UR6, R12 ;  /* 0x000000060a0c7c25 */ /* 0x000fc8000f8e000c */
[----:B------:R-:W-:Y:S02]  /*1af0*/  F2FP.F16.F32.PACK_AB R20, RZ, R20 ;  /* 0x00000014ff14723e */ /* 0x000fe400000000ff */
[----:B------:R-:W-:Y:S01]  /*1b00*/  IADD3 R10, P2, R8, R12, RZ ;  /* 0x0000000c080a7210 */ /* 0x000fe20007f5e0ff */
[----:B------:R-:W-:-:S03]  /*1b10*/  @P3 IMAD.MOV.U32 R12, RZ, RZ, R14 ;  /* 0x000000ffff0c3224 */ /* 0x000fc600078e000e */
[----:B------:R-:W-:Y:S01]  /*1b20*/  IADD3.X R5, R9, R5, R13, P2, !PT ;  /* 0x0000000509057210 */ /* 0x000fe200017fe40d */
[----:B------:R-:W-:Y:S01]  /*1b30*/  @P3 IMAD.MOV.U32 R13, RZ, RZ, R15 ;  /* 0x000000ffff0d3224 */ /* 0x000fe200078e000f */
[----:B------:R-:W-:-:S04]  /*1b40*/  LEA R8, P2, R10, UR8, 0x1 ;  /* 0x000000080a087c11 */ /* 0x000fc8000f8408ff */
[----:B------:R-:W-:Y:S01]  /*1b50*/  LEA.HI.X R9, R10, UR9, R5, 0x1, P2 ;  /* 0x000000090a097c11 */ /* 0x000fe200090f0c05 */
[----:B------:R0:W-:Y:S04]  /*1b60*/  @P3 STG.E.U16 desc[UR12][R12.64+0x2], R20 ;  /* 0x000002140c003986 */ /* 0x0001e8000c10150c */
[----:B------:R-:W2:Y:S01]  /*1b70*/  @P0 LDG.E.LTC128B.U16 R18, desc[UR12][R8.64] ;  /* 0x0000000c08120981 */ /* 0x000ea2000c1e1520 */
[C---:B------:R-:W-:Y:S01]  /*1b80*/  SHF.L.U64.HI R11, R17.reuse, 0x1, R16 ;  /* 0x00000001110b7819 */ /* 0x040fe20000010210 */
[----:B------:R-:W-:Y:S01]  /*1b90*/  BSSY B0, `(.L_x_31) ;  /* 0x000000b000007945 */ /* 0x000fe20003800000 */
[----:B------:R-:W-:Y:S02]  /*1ba0*/  LEA R10, P2, R17, R14, 0x1 ;  /* 0x0000000e110a7211 */ /* 0x000fe400078408ff */
[----:B------:R-:W-:-:S03]  /*1bb0*/  ISETP.GT.AND P1, PT, R4, 0x8, P1 ;  /* 0x000000080400780c */ /* 0x000fc60000f24270 */
[----:B------:R-:W-:Y:S02]  /*1bc0*/  IMAD.X R11, R11, 0x1, R15, P2 ;  /* 0x000000010b0b7824 */ /* 0x000fe400010e060f */
[----:B--2---:R-:W-:-:S05]  /*1bd0*/  HADD2.F32 R5, -RZ, R18.H0_H0 ;  /* 0x20000012ff057230 */ /* 0x004fca0000004100 */
[----:B------:R-:W-:-:S04]  /*1be0*/  FMUL R5, R5, R2 ;  /* 0x0000000205057220 */ /* 0x000fc80000400000 */
[----:B------:R-:W-:-:S05]  /*1bf0*/  FFMA R5, R26, R0, R5 ;  /* 0x000000001a057223 */ /* 0x000fca0000000005 */
[----:B------:R-:W-:-:S05]  /*1c00*/  F2FP.F16.F32.PACK_AB R5, RZ, R5 ;  /* 0x00000005ff05723e */ /* 0x000fca00000000ff */
[----:B------:R0:W-:Y:S01]  /*1c10*/  @P0 STG.E.U16 desc[UR12][R10.64], R5 ;  /* 0x000000050a000986 */ /* 0x0001e2000c10150c */
[----:B------:R-:W-:Y:S05]  /*1c20*/  @!P1 BRA `(.L_x_32) ;  /* 0x0000000000049947 */ /* 0x000fea0003800000 */
[----:B------:R2:W5:Y:S02]  /*1c30*/  LDG.E.LTC128B.U16 R18, desc[UR12][R8.64+0x2] ;  /* 0x0000020c08127981 */ /* 0x000564000c1e1520 */
.L_x_32:
[----:B------:R-:W-:Y:S05]  /*1c40*/  BSYNC B0 ;  /* 0x0000000000007941 */ /* 0x000fea0003800000 */
.L_x_31:
[----:B0----5:R-:W-:Y:S01]  /*1c50*/  HADD2.F32 R5, -RZ, R18.H0_H0 ;  /* 0x20000012ff057230 */ /* 0x021fe20000004100 */
[----:B------:R-:W-:Y:S01]  /*1c60*/  ISETP.GT.AND P0, PT, R3, 0x8, PT ;  /* 0x000000080300780c */ /* 0x000fe20003f04270 */
[----:B------:R-:W-:Y:S03]  /*1c70*/  BSSY B0, `(.L_x_33) ;  /* 0x0000008000007945 */ /* 0x000fe60003800000 */
[----:B------:R-:W-:Y:S01]  /*1c80*/  FMUL R12, R5, R2 ;  /* 0x00000002050c7220 */ /* 0x000fe20000400000 */
[----:B------:R-:W-:-:S03]  /*1c90*/  ISETP.GT.AND P2, PT, R4, RZ, P0 ;  /* 0x000000ff0400720c */ /* 0x000fc60000744270 */
[----:B------:R-:W-:-:S05]  /*1ca0*/  FFMA R12, R27, R0, R12 ;  /* 0x000000001b0c7223 */ /* 0x000fca000000000c */
[----:B------:R-:W-:-:S05]  /*1cb0*/  F2FP.F16.F32.PACK_AB R12, RZ, R12 ;  /* 0x0000000cff0c723e */ /* 0x000fca00000000ff */
[----:B------:R0:W-:Y:S01]  /*1cc0*/  @P1 STG.E.U16 desc[UR12][R10.64+0x2], R12 ;  /* 0x0000020c0a001986 */ /* 0x0001e2000c10150c */
[----:B------:R-:W-:Y:S05]  /*1cd0*/  @!P2 BRA `(.L_x_34) ;  /* 0x000000000004a947 */ /* 0x000fea0003800000 */
[----:B------:R3:W5:Y:S02]  /*1ce0*/  LDG.E.LTC128B.U16 R18, desc[UR12][R6.64+0x10] ;  /* 0x0000100c06127981 */ /* 0x000764000c1e1520 */
.L_x_34:
[----:B------:R-:W-:Y:S05]  /*1cf0*/  BSYNC B0 ;  /* 0x0000000000007941 */ /* 0x000fea0003800000 */
.L_x_33:
[----:B-----5:R-:W-:Y:S01]  /*1d00*/  HADD2.F32 R5, -RZ, R18.H0_H0 ;  /* 0x20000012ff057230 */ /* 0x020fe20000004100 */
[----:B------:R-:W-:Y:S01]  /*1d10*/  ISETP.GT.AND P1, PT, R3, 0x9, PT ;  /* 0x000000090300780c */ /* 0x000fe20003f24270 */
[----:B0-----:R-:W-:Y:S01]  /*1d20*/  @P2 IMAD.MOV.U32 R12, RZ, RZ, R14 ;  /* 0x000000ffff0c2224 */ /* 0x001fe200078e000e */
[----:B------:R-:W-:Y:S01]  /*1d30*/  BSSY B0, `(.L_x_35) ;  /* 0x0000009000007945 */ /* 0x000fe20003800000 */
[----:B------:R-:W-:Y:S02]  /*1d40*/  @P2 IMAD.MOV.U32 R13, RZ, RZ, R15 ;  /* 0x000000ffff0d2224 */ /* 0x000fe400078e000f */
[----:B------:R-:W-:Y:S01]  /*1d50*/  FMUL R5, R5, R2 ;  /* 0x0000000205057220 */ /* 0x000fe20000400000 */
[----:B------:R-:W-:-:S03]  /*1d60*/  ISETP.GT.AND P3, PT, R4, RZ, P1 ;  /* 0x000000ff0400720c */ /* 0x000fc60000f64270 */
[----:B------:R-:W-:-:S05]  /*1d70*/  FFMA R5, R28, R0, R5 ;  /* 0x000000001c057223 */ /* 0x000fca0000000005 */
[----:B------:R-:W-:-:S05]  /*1d80*/  F2FP.F16.F32.PACK_AB R5, RZ, R5 ;  /* 0x00000005ff05723e */ /* 0x000fca00000000ff */
[----:B------:R0:W-:Y:S01]  /*1d90*/  @P2 STG.E.U16 desc[UR12][R12.64+0x10], R5 ;  /* 0x000010050c002986 */ /* 0x0001e2000c10150c */
[----:B------:R-:W-:Y:S05]  /*1da0*/  @!P3 BRA `(.L_x_36) ;  /* 0x000000000004b947 */ /* 0x000fea0003800000 */
[----:B------:R4:W5:Y:S02]  /*1db0*/  LDG.E.LTC128B.U16 R18, desc[UR12][R6.64+0x12] ;  /* 0x0000120c06127981 */ /* 0x000964000c1e1520 */
.L_x_36:
[----:B------:R-:W-:Y:S05]  /*1dc0*/  BSYNC B0 ;  /* 0x0000000000007941 */ /* 0x000fea0003800000 */
.L_x_35:
[----:B0----5:R-:W-:Y:S01]  /*1dd0*/  HADD2.F32 R5, -RZ, R18.H0_H0 ;  /* 0x20000012ff057230 */ /* 0x021fe20000004100 */
[----:B------:R-:W-:Y:S01]  /*1de0*/  ISETP.GT.AND P0, PT, R4, 0x8, P0 ;  /* 0x000000080400780c */ /* 0x000fe20000704270 */
[----:B------:R-:W-:Y:S01]  /*1df0*/  @P3 IMAD.MOV.U32 R13, RZ, RZ, R15 ;  /* 0x000000ffff0d3224 */ /* 0x000fe200078e000f */
[----:B------:R-:W-:Y:S02]  /*1e00*/  BSSY B0, `(.L_x_37) ;  /* 0x0000009000007945 */ /* 0x000fe40003800000 */
[----:B------:R-:W-:-:S04]  /*1e10*/  FMUL R12, R5, R2 ;  /* 0x00000002050c7220 */ /* 0x000fc80000400000 */
[----:B------:R-:W-:-:S05]  /*1e20*/  FFMA R12, R29, R0, R12 ;  /* 0x000000001d0c7223 */ /* 0x000fca000000000c */
[----:B------:R-:W-:-:S04]  /*1e30*/  F2FP.F16.F32.PACK_AB R12, RZ, R12 ;  /* 0x0000000cff0c723e */ /* 0x000fc800000000ff */
[----:B------:R-:W-:Y:S01]  /*1e40*/  PRMT R5, R12, 0x7610, R5 ;  /* 0x000076100c057816 */ /* 0x000fe20000000005 */
[----:B------:R-:W-:-:S05]  /*1e50*/  @P3 IMAD.MOV.U32 R12, RZ, RZ, R14 ;  /* 0x000000ffff0c3224 */ /* 0x000fca00078e000e */
[----:B------:R0:W-:Y:S01]  /*1e60*/  @P3 STG.E.U16 desc[UR12][R12.64+0x12], R5 ;  /* 0x000012050c003986 */ /* 0x0001e2000c10150c */
[----:B------:R-:W-:Y:S05]  /*1e70*/  @!P0 BRA `(.L_x_38) ;  /* 0x0000000000048947 */ /* 0x000fea0003800000 */
[----:B------:R0:W5:Y:S02]  /*1e80*/  LDG.E.LTC128B.U16 R18, desc[UR12][R8.64+0x10] ;  /* 0x0000100c08127981 */ /* 0x000164000c1e1520 */
.L_x_38:
[----:B------:R-:W-:Y:S05]  /*1e90*/  BSYNC B0 ;  /* 0x0000000000007941 */ /* 0x000fea0003800000 */
.L_x_37:
[----:B0----5:R-:W-:Y:S01]  /*1ea0*/  HADD2.F32 R5, -RZ, R18.H0_H0 ;  /* 0x20000012ff057230 */ /* 0x021fe20000004100 */
[----:B------:R-:W-:Y:S01]  /*1eb0*/  ISETP.GT.AND P1, PT, R4, 0x8, P1 ;  /* 0x000000080400780c */ /* 0x000fe20000f24270 */
[----:B------:R-:W-:Y:S03]  /*1ec0*/  BSSY B0, `(.L_x_39) ;  /* 0x0000007000007945 */ /* 0x000fe60003800000 */
[----:B------:R-:W-:-:S04]  /*1ed0*/  FMUL R5, R5, R2 ;  /* 0x0000000205057220 */ /* 0x000fc80000400000 */
[----:B------:R-:W-:-:S05]  /*1ee0*/  FFMA R5, R30, R0, R5 ;  /* 0x000000001e057223 */ /* 0x000fca0000000005 */
[----:B------:R-:W-:-:S05]  /*1ef0*/  F2FP.F16.F32.PACK_AB R5, RZ, R5 ;  /* 0x00000005ff05723e */ /* 0x000fca00000000ff */
[----:B------:R0:W-:Y:S01]  /*1f00*/  @P0 STG.E.U16 desc[UR12][R10.64+0x10], R5 ;  /* 0x000010050a000986 */ /* 0x0001e2000c10150c */
[----:B------:R-:W-:Y:S05]  /*1f10*/  @!P1 BRA `(.L_x_40) ;  /* 0x0000000000049947 */ /* 0x000fea0003800000 */
[----:B------:R0:W5:Y:S02]  /*1f20*/  LDG.E.LTC128B.U16 R18, desc[UR12][R8.64+0x12] ;  /* 0x0000120c08127981 */ /* 0x000164000c1e1520 */
.L_x_40:
[----:B------:R-:W-:Y:S05]  /*1f30*/  BSYNC B0 ;  /* 0x0000000000007941 */ /* 0x000fea0003800000 */
.L_x_39:
        /* <DEDUP_REMOVED lines=10> */
.L_x_42:
[----:B------:R-:W-:Y:S05]  /*1fe0*/  BSYNC B0 ;  /* 0x0000000000007941 */ /* 0x000fea0003800000 */
.L_x_41:
        /* <DEDUP_REMOVED lines=12> */
.L_x_44:
[----:B------:R-:W-:Y:S05]  /*20b0*/  BSYNC B0 ;  /* 0x0000000000007941 */ /* 0x000fea0003800000 */
.L_x_43:
        /* <DEDUP_REMOVED lines=12> */
.L_x_46:
[----:B------:R-:W-:Y:S05]  /*2180*/  BSYNC B0 ;  /* 0x0000000000007941 */ /* 0x000fea0003800000 */
.L_x_45:
        /* <DEDUP_REMOVED lines=9> */
.L_x_48:
[----:B------:R-:W-:Y:S05]  /*2220*/  BSYNC B0 ;  /* 0x0000000000007941 */ /* 0x000fea0003800000 */
.L_x_47:
        /* <DEDUP_REMOVED lines=10> */
.L_x_50:
[----:B------:R-:W-:Y:S05]  /*22d0*/  BSYNC B0 ;  /* 0x0000000000007941 */ /* 0x000fea0003800000 */
.L_x_49:
        /* <DEDUP_REMOVED lines=12> */
.L_x_52:
[----:B------:R-:W-:Y:S05]  /*23a0*/  BSYNC B0 ;  /* 0x0000000000007941 */ /* 0x000fea0003800000 */
.L_x_51:
        /* <DEDUP_REMOVED lines=12> */
.L_x_54:
[----:B------:R-:W-:Y:S05]  /*2470*/  BSYNC B0 ;  /* 0x0000000000007941 */ /* 0x000fea0003800000 */
.L_x_53:
        /* <DEDUP_REMOVED lines=9> */
.L_x_56:
[----:B------:R-:W-:Y:S05]  /*2510*/  BSYNC B0 ;  /* 0x0000000000007941 */ /* 0x000fea0003800000 */
.L_x_55:
        /* <DEDUP_REMOVED lines=10> */
.L_x_58:
[----:B------:R-:W-:Y:S05]  /*25c0*/  BSYNC B0 ;  /* 0x0000000000007941 */ /* 0x000fea0003800000 */
.L_x_57:
        /* <DEDUP_REMOVED lines=12> */
.L_x_60:
[----:B------:R-:W-:Y:S05]  /*2690*/  BSYNC B0 ;  /* 0x0000000000007941 */ /* 0x000fea0003800000 */
.L_x_59:
        /* <DEDUP_REMOVED lines=12> */
.L_x_62:
[----:B------:R-:W-:Y:S05]  /*2760*/  BSYNC B0 ;  /* 0x0000000000007941 */ /* 0x000fea0003800000 */
.L_x_61:
        /* <DEDUP_REMOVED lines=9> */
.L_x_64:
[----:B------:R-:W-:Y:S05]  /*2800*/  BSYNC B0 ;  /* 0x0000000000007941 */ /* 0x000fea0003800000 */
.L_x_63:
        /* <DEDUP_REMOVED lines=10> */
.L_x_66:
[----:B------:R-:W-:Y:S05]  /*28b0*/  BSYNC B0 ;  /* 0x0000000000007941 */ /* 0x000fea0003800000 */
.L_x_65:
        /* <DEDUP_REMOVED lines=12> */
.L_x_68:
[----:B------:R-:W-:Y:S05]  /*2980*/  BSYNC B0 ;  /* 0x0000000000007941 */ /* 0x000fea0003800000 */
.L_x_67:
        /* <DEDUP_REMOVED lines=12> */
.L_x_70:
[----:B------:R-:W-:Y:S05]  /*2a50*/  BSYNC B0 ;  /* 0x0000000000007941 */ /* 0x000fea0003800000 */
.L_x_69:
        /* <DEDUP_REMOVED lines=9> */
.L_x_72:
[----:B------:R-:W-:Y:S05]  /*2af0*/  BSYNC B0 ;  /* 0x0000000000007941 */ /* 0x000fea0003800000 */
.L_x_71:
        /* <DEDUP_REMOVED lines=10> */
.L_x_74:
[----:B------:R-:W-:Y:S05]  /*2ba0*/  BSYNC B0 ;  /* 0x0000000000007941 */ /* 0x000fea0003800000 */
.L_x_73:
        /* <DEDUP_REMOVED lines=12> */
.L_x_76:
[----:B------:R-:W-:Y:S05]  /*2c70*/  BSYNC B0 ;  /* 0x0000000000007941 */ /* 0x000fea0003800000 */
.L_x_75:
        /* <DEDUP_REMOVED lines=12> */
.L_x_78:
[----:B------:R-:W-:Y:S05]  /*2d40*/  BSYNC B0 ;  /* 0x0000000000007941 */ /* 0x000fea0003800000 */
.L_x_77:
        /* <DEDUP_REMOVED lines=9> */
.L_x_80:
[----:B------:R-:W-:Y:S05]  /*2de0*/  BSYNC B0 ;  /* 0x0000000000007941 */ /* 0x000fea0003800000 */
.L_x_79:
        /* <DEDUP_REMOVED lines=10> */
.L_x_82:
[----:B------:R-:W-:Y:S05]  /*2e90*/  BSYNC B0 ;  /* 0x0000000000007941 */ /* 0x000fea0003800000 */
.L_x_81:
        /* <DEDUP_REMOVED lines=12> */
.L_x_84:
[----:B------:R-:W-:Y:S05]  /*2f60*/  BSYNC B0 ;  /* 0x0000000000007941 */ /* 0x000fea0003800000 */
.L_x_83:
[----:B-----5:R-:W-:Y:S01]  /*2f70*/  HADD2.F32 R3, -RZ, R18.H0_H0 ;  /* 0x20000012ff037230 */ /* 0x020fe20000004100 */
[----:B------:R-:W-:Y:S01]  /*2f80*/  ISETP.GT.AND P0, PT, R4, 0x8, P0 ;  /* 0x000000080400780c */ /* 0x000fe20000704270 */
[----:B------:R-:W-:Y:S03]  /*2f90*/  BSSY B0, `(.L_x_85) ;  /* 0x0000007000007945 */ /* 0x000fe60003800000 */
[----:B01-34-:R-:W-:-:S04]  /*2fa0*/  FMUL R6, R3, R2 ;  /* 0x0000000203067220 */ /* 0x01bfc80000400000 */
[----:B------:R-:W-:-:S05]  /*2fb0*/  FFMA R6, R53, R0, R6 ;  /* 0x0000000035067223 */ /* 0x000fca0000000006 */
[----:B------:R-:W-:-:S05]  /*2fc0*/  F2FP.F16.F32.PACK_AB R6, RZ, R6 ;  /* 0x00000006ff06723e */ /* 0x000fca00000000ff */
[----:B------:R0:W-:Y:S01]  /*2fd0*/  @P3 STG.E.U16 desc[UR12][R14.64+0x72], R6 ;  /* 0x000072060e003986 */ /* 0x0001e2000c10150c */
[----:B------:R-:W-:Y:S05]  /*2fe0*/  @!P0 BRA `(.L_x_86) ;  /* 0x0000000000048947 */ /* 0x000fea0003800000 */
[----:B------:R1:W5:Y:S02]  /*2ff0*/  LDG.E.LTC128B.U16 R18, desc[UR12][R8.64+0x70] ;  /* 0x0000700c08127981 */ /* 0x000364000c1e1520 */
.L_x_86:
[----:B------:R-:W-:Y:S05]  /*3000*/  BSYNC B0 ;  /* 0x0000000000007941 */ /* 0x000fea0003800000 */
.L_x_85:
[----:B-----5:R-:W-:Y:S01]  /*3010*/  HADD2.F32 R3, -RZ, R18.H0_H0 ;  /* 0x20000012ff037230 */ /* 0x020fe20000004100 */
[----:B------:R-:W-:Y:S01]  /*3020*/  ISETP.GT.AND P1, PT, R4, 0x8, P1 ;  /* 0x000000080400780c */ /* 0x000fe20000f24270 */
[----:B------:R-:W-:Y:S01]  /*3030*/  @P0 IMAD.MOV.U32 R4, RZ, RZ, R10 ;  /* 0x000000ffff040224 */ /* 0x000fe200078e000a */
[----:B------:R-:W-:Y:S01]  /*3040*/  BSSY B0, `(.L_x_87) ;  /* 0x0000008000007945 */ /* 0x000fe20003800000 */
[----:B------:R-:W-:Y:S02]  /*3050*/  @P0 IMAD.MOV.U32 R5, RZ, RZ, R11 ;  /* 0x000000ffff050224 */ /* 0x000fe400078e000b */
[----:B------:R-:W-:-:S04]  /*3060*/  FMUL R3, R3, R2 ;  /* 0x0000000203037220 */ /* 0x000fc80000400000 */
[----:B------:R-:W-:-:S05]  /*3070*/  FFMA R3, R54, R0, R3 ;  /* 0x0000000036037223 */ /* 0x000fca0000000003 */
[----:B------:R-:W-:-:S05]  /*3080*/  F2FP.F16.F32.PACK_AB R3, RZ, R3 ;  /* 0x00000003ff03723e */ /* 0x000fca00000000ff */
[----:B------:R3:W-:Y:S01]  /*3090*/  @P0 STG.E.U16 desc[UR12][R4.64+0x70], R3 ;  /* 0x0000700304000986 */ /* 0x0007e2000c10150c */
[----:B------:R-:W-:Y:S05]  /*30a0*/  @!P1 BRA `(.L_x_88) ;  /* 0x0000000000049947 */ /* 0x000fea0003800000 */
[----:B------:R4:W5:Y:S02]  /*30b0*/  LDG.E.LTC128B.U16 R18, desc[UR12][R8.64+0x72] ;  /* 0x0000720c08127981 */ /* 0x000964000c1e1520 */
.L_x_88:
[----:B------:R-:W-:Y:S05]  /*30c0*/  BSYNC B0 ;  /* 0x0000000000007941 */ /* 0x000fea0003800000 */
.L_x_87:
[----:B---3-5:R-:W-:-:S05]  /*30d0*/  HADD2.F32 R3, -RZ, R18.H0_H0 ;  /* 0x20000012ff037230 */ /* 0x028fca0000004100 */
[----:B------:R-:W-:-:S04]  /*30e0*/  FMUL R2, R3, R2 ;  /* 0x0000000203027220 */ /* 0x000fc80000400000 */
[----:B------:R-:W-:Y:S01]  /*30f0*/  FFMA R2, R55, R0, R2 ;  /* 0x0000000037027223 */ /* 0x000fe20000000002 */
[----:B------:R-:W-:Y:S06]  /*3100*/  @!P1 EXIT ;  /* 0x000000000000994d */ /* 0x000fec0003800000 */
[----:B------:R-:W-:-:S05]  /*3110*/  F2FP.F16.F32.PACK_AB R2, RZ, R2 ;  /* 0x00000002ff02723e */ /* 0x000fca00000000ff */
[----:B------:R-:W-:Y:S01]  /*3120*/  STG.E.U16 desc[UR12][R10.64+0x72], R2 ;  /* 0x000072020a007986 */ /* 0x000fe2000c10150c */
[----:B------:R-:W-:Y:S05]  /*3130*/  EXIT ;  /* 0x000000000000794d */ /* 0x000fea0003800000 */
.L_x_28:
[----:B------:R-:W-:Y:S01]  /*3140*/  ISETP.GT.AND P3, PT, R3, 0x1, PT ;  /* 0x000000010300780c */ /* 0x000fe20003f64270 */
[----:B------:R-:W-:Y:S01]  /*3150*/  ULDC.64 UR4, c[0x0][0x5c8] ;  /* 0x0001720000047ab9 */ /* 0x000fe20000000a00 */
[-C--:B--2---:R-:W-:Y:S01]  /*3160*/  FMUL R24, R24, R0.reuse ;  /* 0x0000000018187220 */ /* 0x084fe20000400000 */
[-C--:B------:R-:W-:Y:S01]  /*3170*/  FMUL R25, R25, R0.reuse ;  /* 0x0000000019197220 */ /* 0x080fe20000400000 */
[----:B------:R-:W-:Y:S01]  /*3180*/  ISETP.GT.AND P4, PT, R4, RZ, P3 ;  /* 0x000000ff0400720c */ /* 0x000fe20001f84270 */
[-C--:B------:R-:W-:Y:S01]  /*3190*/  FMUL R26, R26, R0.reuse ;  /* 0x000000001a1a7220 */ /* 0x080fe20000400000 */
[----:B------:R-:W-:Y:S01]  /*31a0*/  LEA R6, P1, R12, UR4, 0x1 ;  /* 0x000000040c067c11 */ /* 0x000fe2000f8208ff */
[----:B------:R-:W-:Y:S01]  /*31b0*/  FMUL R27, R27, R0 ;  /* 0x000000001b1b7220 */ /* 0x000fe20000400000 */
[----:B------:R-:W-:Y:S01]  /*31c0*/  F2FP.F16.F32.PACK_AB R24, RZ, R24 ;  /* 0x00000018ff18723e */ /* 0x000fe200000000ff */
[-C--:B------:R-:W-:Y:S01]  /*31d0*/  FMUL R28, R28, R0.reuse ;  /* 0x000000001c1c7220 */ /* 0x080fe20000400000 */
[----:B------:R-:W-:Y:S01]  /*31e0*/  LEA.HI.X R7, R12, UR5, R19, 0x1, P1 ;  /* 0x000000050c077c11 */ /* 0x000fe200088f0c13 */
[-C--:B------:R-:W-:Y:S01]  /*31f0*/  FMUL R29, R29, R0.reuse ;  /* 0x000000001d1d7220 */ /* 0x080fe20000400000 */
[----:B------:R-:W-:Y:S01]  /*3200*/  F2FP.F16.F32.PACK_AB R25, RZ, R25 ;  /* 0x00000019ff19723e */ /* 0x000fe200000000ff */
[-C--:B------:R-:W-:Y:S01]  /*3210*/  FMUL R30, R30, R0.reuse ;  /* 0x000000001e1e7220 */ /* 0x080fe20000400000 */
[----:B------:R-:W-:Y:S01]  /*3220*/  SHF.L.U64.HI R5, R17, 0x1, R16 ;  /* 0x0000000111057819 */ /* 0x000fe20000010210 */
[----:B------:R-:W-:Y:S01]  /*3230*/  @P2 STG.E.U16 desc[UR12][R6.64], R24 ;  /* 0x0000001806002986 */ /* 0x000fe2000c10150c */
[----:B------:R-:W-:Y:S01]  /*3240*/  ISETP.GT.AND P2, PT, R4, 0x8, P0 ;  /* 0x000000080400780c */ /* 0x000fe20000744270 */
[----:B------:R-:W-:Y:S01]  /*3250*/  FMUL R31, R31, R0 ;  /* 0x000000001f1f7220 */ /* 0x000fe20000400000 */
[----:B------:R-:W-:Y:S01]  /*3260*/  ISETP.GT.AND P1, PT, R3, 0x8, PT ;  /* 0x000000080300780c */ /* 0x000fe20003f24270 */
[----:B------:R-:W-:Y:S01]  /*3270*/  @P4 STG.E.U16 desc[UR12][R6.64+0x2], R25 ;  /* 0x0000021906004986 */ /* 0x000fe2000c10150c */
[----:B------:R-:W-:Y:S01]  /*3280*/  LEA R8, P4, R17, R6, 0x1 ;  /* 0x0000000611087211 */ /* 0x000fe200078808ff */
[-C--:B------:R-:W-:Y:S01]  /*3290*/  FMUL R32, R32, R0.reuse ;  /* 0x0000000020207220 */ /* 0x080fe20000400000 */
[C---:B------:R-:W-:Y:S01]  /*32a0*/  ISETP.GT.AND P3, PT, R4.reuse, 0x8, P3 ;  /* 0x000000080400780c */ /* 0x040fe20001f64270 */
[-C--:B------:R-:W-:Y:S01]  /*32b0*/  FMUL R33, R33, R0.reuse ;  /* 0x0000000021217220 */ /* 0x080fe20000400000 */
[----:B------:R-:W-:Y:S01]  /*32c0*/  ISETP.GT.AND P0, PT, R3, 0x9, PT ;  /* 0x000000090300780c */ /* 0x000fe20003f04270 */
[----:B------:R-:W-:Y:S01]  /*32d0*/  IMAD.X R9, R5, 0x1, R7, P4 ;  /* 0x0000000105097824 */ /* 0x000fe200020e0607 */
[----:B------:R-:W-:Y:S01]  /*32e0*/  ISETP.GT.AND P5, PT, R4, RZ, P1 ;  /* 0x000000ff0400720c */ /* 0x000fe20000fa4270 */
[-C--:B------:R-:W-:Y:S01]  /*32f0*/  FMUL R34, R34, R0.reuse ;  /* 0x0000000022227220 */ /* 0x080fe20000400000 */
[----:B------:R-:W-:Y:S01]  /*3300*/  ISETP.GT.AND P4, PT, R4, RZ, P0 ;  /* 0x000000ff0400720c */ /* 0x000fe20000784270 */
[----:B------:R-:W-:Y:S01]  /*3310*/  FMUL R35, R35, R0 ;  /* 0x0000000023237220 */ /* 0x000fe20000400000 */
[----:B------:R-:W-:Y:S01]  /*3320*/  F2FP.F16.F32.PACK_AB R26, RZ, R26 ;  /* 0x0000001aff1a723e */ /* 0x000fe200000000ff */
[-C--:B------:R-:W-:Y:S01]  /*3330*/  FMUL R36, R36, R0.reuse ;  /* 0x0000000024247220 */ /* 0x080fe20000400000 */
[----:B------:R-:W-:Y:S01]  /*3340*/  F2FP.F16.F32.PACK_AB R27, RZ, R27 ;  /* 0x0000001bff1b723e */ /* 0x000fe200000000ff */
[----:B------:R-:W-:Y:S01]  /*3350*/  FMUL R37, R37, R0 ;  /* 0x0000000025257220 */ /* 0x000fe20000400000 */
[----:B------:R-:W-:Y:S01]  /*3360*/  F2FP.F16.F32.PACK_AB R28, RZ, R28 ;  /* 0x0000001cff1c723e */ /* 0x000fe200000000ff */
[----:B------:R-:W-:Y:S01]  /*3370*/  @P2 STG.E.U16 desc[UR12][R8.64], R26 ;  /* 0x0000001a08002986 */ /* 0x000fe2000c10150c */
[----:B------:R-:W-:Y:S01]  /*3380*/  F2FP.F16.F32.PACK_AB R29, RZ, R29 ;  /* 0x0000001dff1d723e */ /* 0x000fe200000000ff */
[-C--:B------:R-:W-:Y:S01]  /*3390*/  FMUL R38, R38, R0.reuse ;  /* 0x0000000026267220 */ /* 0x080fe20000400000 */
[C---:B------:R-:W-:Y:S01]  /*33a0*/  ISETP.GT.AND P1, PT, R4.reuse, 0x8, P1 ;  /* 0x000000080400780c */ /* 0x040fe20000f24270 */
[----:B------:R-:W-:Y:S01]  /*33b0*/  @P3 STG.E.U16 desc[UR12][R8.64+0x2], R27 ;  /* 0x0000021b08003986 */ /* 0x000fe2000c10150c */
[----:B------:R-:W-:Y:S01]  /*33c0*/  ISETP.GT.AND P3, PT, R3, 0x10, PT ;  /* 0x000000100300780c */ /* 0x000fe20003f64270 */
[-C--:B------:R-:W-:Y:S01]  /*33d0*/  FMUL R39, R39, R0.reuse ;  /* 0x0000000027277220 */ /* 0x080fe20000400000 */
[----:B------:R-:W-:Y:S01]  /*33e0*/  ISETP.GT.AND P2, PT, R4, 0x8, P0 ;  /* 0x000000080400780c */ /* 0x000fe20000744270 */
[----:B------:R-:W-:Y:S01]  /*33f0*/  @P5 STG.E.U16 desc[UR12][R6.64+0x10], R28 ;  /* 0x0000101c06005986 */ /* 0x000fe2000c10150c */
[----:B------:R-:W-:Y:S01]  /*3400*/  ISETP.GT.AND P0, PT, R3, 0x11, PT ;  /* 0x000000110300780c */ /* 0x000fe20003f04270 */
[----:B------:R-:W-:Y:S01]  /*3410*/  FMUL R40, R40, R0 ;  /* 0x0000000028287220 */ /* 0x000fe20000400000 */
[----:B------:R-:W-:Y:S01]  /*3420*/  F2FP.F16.F32.PACK_AB R30, RZ, R30 ;  /* 0x0000001eff1e723e */ /* 0x000fe200000000ff */
[----:B------:R-:W-:Y:S01]  /*3430*/  @P4 STG.E.U16 desc[UR12][R6.64+0x12], R29 ;  /* 0x0000121d06004986 */ /* 0x000fe2000c10150c */
[C---:B------:R-:W-:Y:S01]  /*3440*/  ISETP.GT.AND P4, PT, R4.reuse, RZ, P3 ;  /* 0x000000ff0400720c */ /* 0x040fe20001f84270 */
[-C--:B------:R-:W-:Y:S01]  /*3450*/  FMUL R41, R41, R0.reuse ;  /* 0x0000000029297220 */ /* 0x080fe20000400000 */
[----:B------:R-:W-:Y:S01]  /*3460*/  ISETP.GT.AND P5, PT, R4, RZ, P0 ;  /* 0x000000ff0400720c */ /* 0x000fe200007a4270 */
[----:B------:R-:W-:Y:S01]  /*3470*/  @P1 STG.E.U16 desc[UR12][R8.64+0x10], R30 ;  /* 0x0000101e08001986 */ /* 0x000fe2000c10150c */
[----:B------:R-:W-:Y:S01]  /*3480*/  F2FP.F16.F32.PACK_AB R31, RZ, R31 ;  /* 0x0000001fff1f723e */ /* 0x000fe200000000ff */
[----:B------:R-:W-:Y:S01]  /*3490*/  FMUL R42, R42, R0 ;  /* 0x000000002a2a7220 */ /* 0x000fe20000400000 */
[----:B------:R-:W-:Y:S01]  /*34a0*/  F2FP.F16.F32.PACK_AB R32, RZ, R32 ;  /* 0x00000020ff20723e */ /* 0x000fe200000000ff */
[-C--:B------:R-:W-:Y:S01]  /*34b0*/  FMUL R43, R43, R0.reuse ;  /* 0x000000002b2b7220 */ /* 0x080fe20000400000 */
[----:B------:R-:W-:Y:S01]  /*34c0*/  F2FP.F16.F32.PACK_AB R33, RZ, R33 ;  /* 0x00000021ff21723e */ /* 0x000fe200000000ff */
[----:B------:R-:W-:Y:S01]  /*34d0*/  @P2 STG.E.U16 desc[UR12][R8.64+0x12], R31 ;  /* 0x0000121f08002986 */ /* 0x000fe2000c10150c */
[----:B------:R-:W-:Y:S01]  /*34e0*/  ISETP.GT.AND P3, PT, R4, 0x8, P3 ;  /* 0x000000080400780c */ /* 0x000fe20001f64270 */
[-C--:B------:R-:W-:Y:S01]  /*34f0*/  FMUL R44, R44, R0.reuse ;  /* 0x000000002c2c7220 */ /* 0x080fe20000400000 */
[----:B------:R-:W-:Y:S01]  /*3500*/  ISETP.GT.AND P1, PT, R3, 0x18, PT ;  /* 0x000000180300780c */ /* 0x000fe20003f24270 */
[----:B------:R-:W-:Y:S01]  /*3510*/  @P4 STG.E.U16 desc[UR12][R6.64+0x20], R32 ;  /* 0x0000202006004986 */ /* 0x000fe2000c10150c */
[C---:B------:R-:W-:Y:S01]  /*3520*/  ISETP.GT.AND P0, PT, R4.reuse, 0x8, P0 ;  /* 0x000000080400780c */ /* 0x040fe20000704270 */
[-C--:B------:R-:W-:Y:S01]  /*3530*/  FMUL R45, R45, R0.reuse ;  /* 0x000000002d2d7220 */ /* 0x080fe20000400000 */
[----:B------:R-:W-:Y:S01]  /*3540*/  ISETP.GT.AND P2, PT, R3, 0x19, PT ;  /* 0x000000190300780c */ /* 0x000fe20003f44270 */
[----:B------:R-:W-:Y:S01]  /*3550*/  @P5 STG.E.U16 desc[UR12][R6.64+0x22], R33 ;  /* 0x0000222106005986 */ /* 0x000fe2000c10150c */
        /* <DEDUP_REMOVED lines=12> */
[----:B------:R-:W-:Y:S01]  /*3620*/  ISETP.GT.AND P3, PT, R3, 0x20, PT ;  /* 0x000000200300780c */ /* 0x000fe20003f64270 */
[----:B------:R-:W-:Y:S01]  /*3630*/  @P0 STG.E.U16 desc[UR12][R8.64+0x22], R35 ;  /* 0x0000222308000986 */ /* 0x000fe2000c10150c */
[C---:B------:R-:W-:Y:S01]  /*3640*/  ISETP.GT.AND P1, PT, R4.reuse, 0x8, P1 ;  /* 0x000000080400780c */ /* 0x040fe20000f24270 */
[-C--:B------:R-:W-:Y:S01]  /*3650*/  FMUL R51, R51, R0.reuse ;  /* 0x0000000033337220 */ /* 0x080fe20000400000 */
[----:B------:R-:W-:Y:S01]  /*3660*/  ISETP.GT.AND P0, PT, R3, 0x21, PT ;  /* 0x000000210300780c */ /* 0x000fe20003f04270 */
[----:B------:R-:W-:Y:S01]  /*3670*/  @P4 STG.E.U16 desc[UR12][R6.64+0x30], R36 ;  /* 0x0000302406004986 */ /* 0x000fe2000c10150c */
[----:B------:R-:W-:Y:S01]  /*3680*/  ISETP.GT.AND P2, PT, R4, 0x8, P2 ;  /* 0x000000080400780c */ /* 0x000fe20001744270 */
[-C--:B------:R-:W-:Y:S01]  /*3690*/  FMUL R52, R52, R0.reuse ;  /* 0x0000000034347220 */ /* 0x080fe20000400000 */
[C---:B------:R-:W-:Y:S01]  /*36a0*/  ISETP.GT.AND P4, PT, R4.reuse, RZ, P3 ;  /* 0x000000ff0400720c */ /* 0x040fe20001f84270 */
[----:B------:R-:W-:Y:S01]  /*36b0*/  @P5 STG.E.U16 desc[UR12][R6.64+0x32], R37 ;  /* 0x0000322506005986 */ /* 0x000fe2000c10150c */
        /* <DEDUP_REMOVED lines=8> */
[----:B------:R-:W-:-:S02]  /*3740*/  F2FP.F16.F32.PACK_AB R41, RZ, R41 ;  /* 0x00000029ff29723e */ /* 0x000fc400000000ff */
[C---:B------:R-:W-:Y:S01]  /*3750*/  ISETP.GT.AND P3, PT, R4.reuse, 0x8, P3 ;  /* 0x000000080400780c */ /* 0x040fe20001f64270 */
[----:B------:R-:W-:Y:S01]  /*3760*/  @P2 STG.E.U16 desc[UR12][R8.64+0x32], R39 ;  /* 0x0000322708002986 */ /* 0x000fe2000c10150c */
[----:B------:R-:W-:Y:S02]  /*3770*/  ISETP.GT.AND P0, PT, R4, 0x8, P0 ;  /* 0x000000080400780c */ /* 0x000fe40000704270 */
[----:B------:R-:W-:Y:S01]  /*3780*/  F2FP.F16.F32.PACK_AB R42, RZ, R42 ;  /* 0x0000002aff2a723e */ /* 0x000fe200000000ff */
[----:B------:R-:W-:Y:S01]  /*3790*/  @P4 STG.E.U16 desc[UR12][R6.64+0x40], R40 ;  /* 0x0000402806004986 */ /* 0x000fe2000c10150c */
[C---:B------:R-:W-:Y:S02]  /*37a0*/  ISETP.GT.AND P4, PT, R3.reuse, 0x28, PT ;  /* 0x000000280300780c */ /* 0x040fe40003f84270 */
[----:B------:R-:W-:Y:S01]  /*37b0*/  F2FP.F16.F32.PACK_AB R43, RZ, R43 ;  /* 0x0000002bff2b723e */ /* 0x000fe200000000ff */
[----:B------:R-:W-:Y:S01]  /*37c0*/  @P5 STG.E.U16 desc[UR12][R6.64+0x42], R41 ;  /* 0x0000422906005986 */ /* 0x000fe2000c10150c */
[----:B------:R-:W-:-:S02]  /*37d0*/  ISETP.GT.AND P5, PT, R3, 0x29, PT ;  /* 0x000000290300780c */ /* 0x000fc40003fa4270 */
[C---:B------:R-:W-:Y:S01]  /*37e0*/  ISETP.GT.AND P1, PT, R4.reuse, RZ, P4 ;  /* 0x000000ff0400720c */ /* 0x040fe20002724270 */
[----:B------:R-:W-:Y:S01]  /*37f0*/  @P3 STG.E.U16 desc[UR12][R8.64+0x40], R42 ;  /* 0x0000402a08003986 */ /* 0x000fe2000c10150c */
[----:B------:R-:W-:Y:S02]  /*3800*/  ISETP.GT.AND P6, PT, R4, RZ, P5 ;  /* 0x000000ff0400720c */ /* 0x000fe40002fc4270 */
[----:B------:R-:W-:Y:S01]  /*3810*/  F2FP.F16.F32.PACK_AB R44, RZ, R44 ;  /* 0x0000002cff2c723e */ /* 0x000fe200000000ff */
[----:B------:R-:W-:Y:S01]  /*3820*/  @P0 STG.E.U16 desc[UR12][R8.64+0x42], R43 ;  /* 0x0000422b08000986 */ /* 0x000fe2000c10150c */
[C---:B------:R-:W-:Y:S02]  /*3830*/  ISETP.GT.AND P3, PT, R3.reuse, 0x30, PT ;  /* 0x000000300300780c */ /* 0x040fe40003f64270 */
[C---:B------:R-:W-:Y:S02]  /*3840*/  ISETP.GT.AND P2, PT, R3.reuse, 0x31, PT ;  /* 0x000000310300780c */ /* 0x040fe40003f44270 */
[----:B------:R-:W-:-:S02]  /*3850*/  ISETP.GT.AND P0, PT, R3, 0x39, PT ;  /* 0x000000390300780c */ /* 0x000fc40003f04270 */
[C---:B------:R-:W-:Y:S01]  /*3860*/  ISETP.GT.AND P4, PT, R4.reuse, 0x8, P4 ;  /* 0x000000080400780c */ /* 0x040fe20002784270 */
[----:B------:R-:W-:Y:S01]  /*3870*/  @P1 STG.E.U16 desc[UR12][R6.64+0x50], R44 ;  /* 0x0000502c06001986 */ /* 0x000fe2000c10150c */
[----:B------:R-:W-:Y:S01]  /*3880*/  ISETP.GT.AND P1, PT, R3, 0x38, PT ;  /* 0x000000380300780c */ /* 0x000fe20003f24270 */
[----:B------:R-:W-:Y:S01]  /*3890*/  @P6 IMAD.MOV.U32 R2, RZ, RZ, R6 ;  /* 0x000000ffff026224 */ /* 0x000fe200078e0006 */
[----:B------:R-:W-:Y:S01]  /*38a0*/  F2FP.F16.F32.PACK_AB R45, RZ, R45 ;  /* 0x0000002dff2d723e */ /* 0x000fe200000000ff */
[----:B------:R-:W-:Y:S01]  /*38b0*/  @P6 IMAD.MOV.U32 R3, RZ, RZ, R7 ;  /* 0x000000ffff036224 */ /* 0x000fe200078e0007 */
[----:B------:R-:W-:Y:S02]  /*38c0*/  F2FP.F16.F32.PACK_AB R46, RZ, R46 ;  /* 0x0000002eff2e723e */ /* 0x000fe400000000ff */
[----:B------:R-:W-:Y:S02]  /*38d0*/  F2FP.F16.F32.PACK_AB R47, RZ, R47 ;  /* 0x0000002fff2f723e */ /* 0x000fe400000000ff */
[----:B------:R0:W-:Y:S01]  /*38e0*/  @P6 STG.E.U16 desc[UR12][R2.64+0x52], R45 ;  /* 0x0000522d02006986 */ /* 0x0001e2000c10150c */
[----:B------:R-:W-:-:S02]  /*38f0*/  ISETP.GT.AND P6, PT, R4, 0x8, P5 ;  /* 0x000000080400780c */ /* 0x000fc40002fc4270 */
[C---:B------:R-:W-:Y:S02]  /*3900*/  ISETP.GT.AND P5, PT, R4.reuse, RZ, P3 ;  /* 0x000000ff0400720c */ /* 0x040fe40001fa4270 */
[----:B------:R-:W-:Y:S02]  /*3910*/  ISETP.GT.AND P3, PT, R4, 0x8, P3 ;  /* 0x000000080400780c */ /* 0x000fe40001f64270 */
[----:B------:R-:W-:Y:S02]  /*3920*/  F2FP.F16.F32.PACK_AB R48, RZ, R48 ;  /* 0x00000030ff30723e */ /* 0x000fe400000000ff */
[----:B------:R-:W-:Y:S02]  /*3930*/  F2FP.F16.F32.PACK_AB R49, RZ, R49 ;  /* 0x00000031ff31723e */ /* 0x000fe400000000ff */
[----:B------:R-:W-:Y:S01]  /*3940*/  F2FP.F16.F32.PACK_AB R50, RZ, R50 ;  /* 0x00000032ff32723e */ /* 0x000fe200000000ff */
[----:B0-----:R-:W-:Y:S01]  /*3950*/  @P4 IMAD.MOV.U32 R2, RZ, RZ, R8 ;  /* 0x000000ffff024224 */ /* 0x001fe200078e0008 */
[----:B------:R-:W-:Y:S01]  /*3960*/  F2FP.F16.F32.PACK_AB R51, RZ, R51 ;  /* 0x00000033ff33723e */ /* 0x000fe200000000ff */
[----:B------:R-:W-:Y:S01]  /*3970*/  @P4 IMAD.MOV.U32 R3, RZ, RZ, R9 ;  /* 0x000000ffff034224 */ /* 0x000fe200078e0009 */
[----:B------:R-:W-:-:S02]  /*3980*/  F2FP.F16.F32.PACK_AB R52, RZ, R52 ;  /* 0x00000034ff34723e */ /* 0x000fc400000000ff */
[----:B------:R-:W-:Y:S02]  /*3990*/  F2FP.F16.F32.PACK_AB R53, RZ, R53 ;  /* 0x00000035ff35723e */ /* 0x000fe400000000ff */
[----:B------:R0:W-:Y:S01]  /*39a0*/  @P4 STG.E.U16 desc[UR12][R2.64+0x50], R46 ;  /* 0x0000502e02004986 */ /* 0x0001e2000c10150c */
[C---:B------:R-:W-:Y:S02]  /*39b0*/  ISETP.GT.AND P4, PT, R4.reuse, RZ, P2 ;  /* 0x000000ff0400720c */ /* 0x040fe40001784270 */
[----:B------:R-:W-:Y:S02]  /*39c0*/  ISETP.GT.AND P2, PT, R4, 0x8, P2 ;  /* 0x000000080400780c */ /* 0x000fe40001744270 */
[----:B------:R-:W-:Y:S01]  /*39d0*/  F2FP.F16.F32.PACK_AB R54, RZ, R54 ;  /* 0x00000036ff36723e */ /* 0x000fe200000000ff */
[----:B0-----:R-:W-:Y:S02]  /*39e0*/  @P6 IMAD.MOV.U32 R2, RZ, RZ, R8 ;  /* 0x000000ffff026224 */ /* 0x001fe400078e0008 */
[----:B------:R-:W-:-:S05]  /*39f0*/  @P6 IMAD.MOV.U32 R3, RZ, RZ, R9 ;  /* 0x000000ffff036224 */ /* 0x000fca00078e0009 */
[----:B------:R0:W-:Y:S01]  /*3a00*/  @P6 STG.E.U16 desc[UR12][R2.64+0x52], R47 ;  /* 0x0000522f02006986 */ /* 0x0001e2000c10150c */
[C---:B------:R-:W-:Y:S02]  /*3a10*/  ISETP.GT.AND P6, PT, R4.reuse, RZ, P0 ;  /* 0x000000ff0400720c */ /* 0x040fe400007c4270 */
[----:B------:R-:W-:Y:S01]  /*3a20*/  ISETP.GT.AND P0, PT, R4, 0x8, P0 ;  /* 0x000000080400780c */ /* 0x000fe20000704270 */
[----:B0-----:R-:W-:Y:S02]  /*3a30*/  @P5 IMAD.MOV.U32 R2, RZ, RZ, R6 ;  /* 0x000000ffff025224 */ /* 0x001fe400078e0006 */
[----:B------:R-:W-:-:S05]  /*3a40*/  @P5 IMAD.MOV.U32 R3, RZ, RZ, R7 ;  /* 0x000000ffff035224 */ /* 0x000fca00078e0007 */
[----:B------:R0:W-:Y:S01]  /*3a50*/  @P5 STG.E.U16 desc[UR12][R2.64+0x60], R48 ;  /* 0x0000603002005986 */ /* 0x0001e2000c10150c */
[C---:B------:R-:W-:Y:S02]  /*3a60*/  ISETP.GT.AND P5, PT, R4.reuse, RZ, P1 ;  /* 0x000000ff0400720c */ /* 0x040fe40000fa4270 */
[----:B------:R-:W-:Y:S01]  /*3a70*/  ISETP.GT.AND P1, PT, R4, 0x8, P1 ;  /* 0x000000080400780c */ /* 0x000fe20000f24270 */
[----:B0-----:R-:W-:Y:S02]  /*3a80*/  @P4 IMAD.MOV.U32 R2, RZ, RZ, R6 ;  /* 0x000000ffff024224 */ /* 0x001fe400078e0006 */
[----:B------:R-:W-:-:S05]  /*3a90*/  @P4 IMAD.MOV.U32 R3, RZ, RZ, R7 ;  /* 0x000000ffff034224 */ /* 0x000fca00078e0007 */
[----:B------:R0:W-:Y:S02]  /*3aa0*/  @P4 STG.E.U16 desc[UR12][R2.64+0x62], R49 ;  /* 0x0000623102004986 */ /* 0x0001e4000c10150c */
        /* <DEDUP_REMOVED lines=8> */
[----:B------:R0:W-:Y:S04]  /*3b30*/  @P5 STG.E.U16 desc[UR12][R2.64+0x70], R52 ;  /* 0x0000703402005986 */ /* 0x0001e8000c10150c */
[----:B------:R1:W-:Y:S01]  /*3b40*/  @P6 STG.E.U16 desc[UR12][R6.64+0x72], R53 ;  /* 0x0000723506006986 */ /* 0x0003e2000c10150c */
[----:B0-----:R-:W-:Y:S02]  /*3b50*/  @P1 IMAD.MOV.U32 R2, RZ, RZ, R8 ;  /* 0x000000ffff021224 */ /* 0x001fe400078e0008 */
[----:B------:R-:W-:-:S05]  /*3b60*/  @P1 IMAD.MOV.U32 R3, RZ, RZ, R9 ;  /* 0x000000ffff031224 */ /* 0x000fca00078e0009 */
[----:B------:R1:W-:Y:S01]  /*3b70*/  @P1 STG.E.U16 desc[UR12][R2.64+0x70], R54 ;  /* 0x0000703602001986 */ /* 0x0003e2000c10150c */
[----:B------:R-:W-:Y:S05]  /*3b80*/  @!P0 EXIT ;  /* 0x000000000000894d */ /* 0x000fea0003800000 */
[----:B------:R-:W-:-:S05]  /*3b90*/  F2FP.F16.F32.PACK_AB R0, RZ, R0 ;  /* 0x00000000ff00723e */ /* 0x000fca00000000ff */
[----:B------:R-:W-:Y:S01]  /*3ba0*/  STG.E.U16 desc[UR12][R8.64+0x72], R0 ;  /* 0x0000720008007986 */ /* 0x000fe2000c10150c */
[----:B------:R-:W-:Y:S05]  /*3bb0*/  EXIT ;  /* 0x000000000000794d */ /* 0x000fea0003800000 */
.L_x_14:
[----:B------:R-:W-:-:S13]  /*3bc0*/  ISETP.NE.AND P0, PT, R17, RZ, PT ;  /* 0x000000ff1100720c */ /* 0x000fda0003f05270 */
[----:B------:R-:W-:Y:S05]  /*3bd0*/  @P0 EXIT ;  /* 0x000000000000094d */ /* 0x000fea0003800000 */
[----:B------:R-:W-:-:S13]  /*3be0*/  ELECT P0, URZ, PT ;  /* 0x00000000003f782f */ /* 0x000fda0003800000 */
[----:B------:R-:W-:Y:S05]  /*3bf0*/  @!P0 BRA `(.L_x_89) ;  /* 0x0000000400c48947 */ /* 0x000fea0003800000 */
[----:B------:R-:W-:-:S13]  /*3c00*/  ISETP.GE.AND P0, PT, R13, 0x1, PT ;  /* 0x000000010d00780c */ /* 0x000fda0003f06270 */
[----:B------:R-:W-:Y:S05]  /*3c10*/  @!P0 BRA `(.L_x_89) ;  /* 0x0000000400bc8947 */ /* 0x000fea0003800000 */
[----:B---3-5:R-:W2:Y:S01]  /*3c20*/  S2R R2, SR_CgaCtaId ;  /* 0x0000000000027919 */ /* 0x028ea20000008800 */
[----:B------:R-:W-:Y:S01]  /*3c30*/  IMAD.SHL.U32 R21, R9, 0x40, RZ ;  /* 0x0000004009157824 */ /* 0x000fe200078e00ff */
[----:B------:R-:W-:Y:S01]  /*3c40*/  ULDC UR4, c[0x0][0x384] ;  /* 0x0000e10000047ab9 */ /* 0x000fe20000000800 */
[----:B------:R-:W-:Y:S01]  /*3c50*/  LOP3.LUT P0, RZ, R8, 0x1f, RZ, 0xc0, !PT ;  /* 0x0000001f08ff7812 */ /* 0x000fe2000780c0ff */
[----:B------:R-:W-:Y:S01]  /*3c60*/  IMAD R14, R4, R5, RZ ;  /* 0x00000005040e7224 */ /* 0x000fe200078e02ff */
[----:B------:R-:W-:Y:S01]  /*3c70*/  ULDC UR5, c[0x0][0x388] ;  /* 0x0000e20000057ab9 */ /* 0x000fe20000000800 */
[----:B------:R-:W-:Y:S01]  /*3c80*/  IMAD.HI.U32 R3, R21, UR4, RZ ;  /* 0x0000000415037c27 */ /* 0x000fe2000f8e00ff */
[C---:B------:R-:W-:Y:S02]  /*3c90*/  ISETP.NE.AND P1, PT, R12.reuse, RZ, PT ;  /* 0x000000ff0c00720c */ /* 0x040fe40003f25270 */
[----:B------:R-:W-:Y:S02]  /*3ca0*/  CS2R R8, SRZ ;  /* 0x0000000000087805 */ /* 0x000fe4000001ff00 */
[----:B------:R-:W-:Y:S01]  /*3cb0*/  ISETP.NE.OR P0, PT, R12, RZ, !P0 ;  /* 0x000000ff0c00720c */ /* 0x000fe20004705670 */
[----:B------:R-:W-:Y:S01]  /*3cc0*/  IMAD.SHL.U32 R20, R11, 0x40, RZ ;  /* 0x000000400b147824 */ /* 0x000fe200078e00ff */
[----:B------:R-:W-:Y:S01]  /*3cd0*/  LOP3.LUT R23, R6, 0x2, RZ, 0xfc, !PT ;  /* 0x0000000206177812 */ /* 0x000fe200078efcff */
[----:B------:R-:W-:Y:S01]  /*3ce0*/  IMAD.MOV.U32 R4, RZ, RZ, 0x1 ;  /* 0x00000001ff047424 */ /* 0x000fe200078e00ff */
[----:B------:R-:W-:Y:S01]  /*3cf0*/  SHF.R.U32.HI R3, RZ, UR5, R3 ;  /* 0x00000005ff037c19 */ /* 0x000fe20008011603 */
[----:B------:R-:W-:-:S02]  /*3d00*/  IMAD.MOV.U32 R5, RZ, RZ, RZ ;  /* 0x000000ffff057224 */ /* 0x000fc400078e00ff */
[----:B------:R-:W-:Y:S02]  /*3d10*/  IMAD.MOV.U32 R10, RZ, RZ, RZ ;  /* 0x000000ffff0a7224 */ /* 0x000fe400078e00ff */
[----:B------:R-:W-:Y:S02]  /*3d20*/  IMAD R7, R15, R14, 0x1 ;  /* 0x000000010f077424 */ /* 0x000fe400078e020e */
[C---:B--2---:R-:W-:Y:S02]  /*3d30*/  IMAD.SHL.U32 R0, R2.reuse, 0x400, RZ ;  /* 0x0000040002007824 */ /* 0x044fe400078e00ff */
[----:B------:R-:W-:-:S03]  /*3d40*/  IMAD.SHL.U32 R2, R2, 0x10, RZ ;  /* 0x0000001002027824 */ /* 0x000fc600078e00ff */
[----:B------:R-:W-:-:S07]  /*3d50*/  LOP3.LUT R0, R0, 0x400, RZ, 0xc0, !PT ;  /* 0x0000040000007812 */ /* 0x000fce00078ec0ff */
.L_x_93:
[----:B------:R-:W0:Y:S01]  /*3d60*/  S2R R12, SR_CgaCtaId ;  /* 0x00000000000c7919 */ /* 0x000e220000008800 */
[----:B------:R-:W-:-:S04]  /*3d70*/  MOV R11, 0x400 ;  /* 0x00000400000b7802 */ /* 0x000fc80000000f00 */
[----:B0-----:R-:W-:Y:S02]  /*3d80*/  LEA R22, R12, R11, 0x18 ;  /* 0x0000000b0c167211 */ /* 0x001fe400078ec0ff */
[----:B------:R-:W-:-:S03]  /*3d90*/  SHF.L.U32 R11, R4, 0x1f, RZ ;  /* 0x0000001f040b7819 */ /* 0x000fc600000006ff */
[----:B------:R-:W-:-:S07]  /*3da0*/  IMAD R12, R5, 0x8, R22 ;  /* 0x00000008050c7824 */ /* 0x000fce00078e0216 */
.L_x_90:
[----:B0-----:R0:W1:Y:S02]  /*3db0*/  SYNCS.PHASECHK.TRANS64.TRYWAIT P2, [R12+URZ+0x380e0], R11 ;  /* 0x0380e00b0c0075a7 */ /* 0x001064000804017f */
[----:B-1----:R-:W-:Y:S05]  /*3dc0*/  @!P2 NANOSLEEP.SYNCS 0x989680 ;  /* 0x009896800000a95d */ /* 0x002fea0003900000 */
[----:B------:R-:W1:Y:S02]  /*3dd0*/  @!P2 SYNCS.PHASECHK.TRANS64 P2, [R12+URZ+0x380e0], R11 ;  /* 0x0380e00b0c00a5a7 */ /* 0x000e64000804007f */
[----:B-1----:R-:W-:Y:S05]  /*3de0*/  @!P2 BRA `(.L_x_90) ;  /* 0xfffffffc00f0a947 */ /* 0x002fea000383ffff */
[----:B0-----:R-:W0:Y:S02]  /*3df0*/  @!P1 LDC R11, c[0x0][0x500] ;  /* 0x00014000ff0b9b82 */ /* 0x001e240000000800 */
[----:B0-----:R0:W-:Y:S02]  /*3e00*/  @!P1 SYNCS.ARRIVE.TRANS64 RZ, [R12+URZ+0x38000], R11 ;  /* 0x0380000b0cff99a7 */ /* 0x0011e4000800003f */
[----:B0-----:R-:W-:-:S04]  /*3e10*/  PRMT R11, R23, 0x9910, RZ ;  /* 0x00009910170b7816 */ /* 0x001fc800000000ff */
[----:B------:R-:W-:-:S13]  /*3e20*/  ISETP.NE.AND P2, PT, R11, 0x2, PT ;  /* 0x000000020b00780c */ /* 0x000fda0003f45270 */
[----:B------:R-:W-:Y:S05]  /*3e30*/  @P2 BRA `(.L_x_91) ;  /* 0x0000000000042947 */ /* 0x000fea0003800000 */
[----:B------:R-:W-:Y:S01]  /*3e40*/  BPT.TRAP 0x1 ;  /* 0x000000040000795c */ /* 0x000fe20000300000 */
.L_x_91:
[----:B------:R-:W-:Y:S05]  /*3e50*/  @P0 BRA `(.L_x_92) ;  /* 0x0000000000040947 */ /* 0x000fea0003800000 */
[----:B------:R-:W-:Y:S01]  /*3e60*/  BPT.TRAP 0x1 ;  /* 0x000000040000795c */ /* 0x000fe20000300000 */
.L_x_92:
[----:B------:R-:W0:Y:S01]  /*3e70*/  LDC R14, c[0x0][0x380] ;  /* 0x0000e000ff0e7b82 */ /* 0x000e220000000800 */
[----:B------:R-:W-:Y:S01]  /*3e80*/  R2UR UR4, R3 ;  /* 0x00000000030472ca */ /* 0x000fe200000e0000 */
[----:B------:R-:W-:Y:S01]  /*3e90*/  ULDC UR20, c[0x0][0x38c] ;  /* 0x0000e30000147ab9 */ /* 0x000fe20000000800 */
[----:B------:R-:W-:Y:S01]  /*3ea0*/  R2UR UR8, R21 ;  /* 0x00000000150872ca */ /* 0x000fe200000e0000 */
[----:B------:R-:W-:Y:S01]  /*3eb0*/  UISETP.NE.AND UP0, UPT, UR20, 0x1, UPT ;  /* 0x000000011400788c */ /* 0x000fe2000bf05270 */
[----:B------:R-:W-:Y:S01]  /*3ec0*/  IMAD R11, R5, 0x800, R0 ;  /* 0x00000800050b7824 */ /* 0x000fe200078e0200 */
[----:B------:R-:W-:Y:S01]  /*3ed0*/  R2UR UR17, R12 ;  /* 0x000000000c1172ca */ /* 0x000fe200000e0000 */
[----:B------:R-:W-:Y:S01]  /*3ee0*/  VIADD R7, R7, 0xffffffff ;  /* 0xffffffff07077836 */ /* 0x000fe20000000000 */
[----:B------:R-:W1:Y:S01]  /*3ef0*/  LDC.64 R16, c[0x0][0x3b8] ;  /* 0x0000ee00ff107b82 */ /* 0x000e620000000a00 */
[----:B------:R-:W-:Y:S01]  /*3f00*/  IMAD R11, R11, 0x2, R22 ;  /* 0x000000020b0b7824 */ /* 0x000fe200078e0216 */
[C---:B------:R-:W-:Y:S01]  /*3f10*/  R2UR UR18, R10.reuse ;  /* 0x000000000a1272ca */ /* 0x040fe200000e0000 */
[----:B------:R-:W-:Y:S01]  /*3f20*/  VIADD R10, R10, 0x1 ;  /* 0x000000010a0a7836 */ /* 0x000fe20000000000 */
[----:B------:R-:W-:Y:S01]  /*3f30*/  R2UR UR5, R22 ;  /* 0x00000000160572ca */ /* 0x000fe200000e0000 */
[----:B------:R-:W-:Y:S01]  /*3f40*/  ULDC.64 UR26, c[0x0][0x198] ;  /* 0x00006600001a7ab9 */ /* 0x000fe20000000a00 */
[----:B------:R-:W-:Y:S01]  /*3f50*/  R2UR UR9, R11 ;  /* 0x000000000b0972ca */ /* 0x000fe200000e0000 */
[----:B------:R-:W-:Y:S01]  /*3f60*/  @UP0 ULDC.64 UR10, c[0x0][0x390] ;  /* 0x0000e400000a0ab9 */ /* 0x000fe20000000a00 */
[----:B------:R-:W1:Y:S01]  /*3f70*/  LDC.64 R18, c[0x0][0x3d8] ;  /* 0x0000f600ff127b82 */ /* 0x000e620000000a00 */
[----:B------:R-:W-:Y:S01]  /*3f80*/  R2UR UR16, R5 ;  /* 0x00000000051072ca */ /* 0x000fe200000e0000 */
[----:B------:R-:W-:Y:S01]  /*3f90*/  ULDC.64 UR14, c[0x0][0x3b0] ;  /* 0x0000ec00000e7ab9 */ /* 0x000fe20000000a00 */
[----:B------:R-:W-:Y:S01]  /*3fa0*/  R2UR UR12, R9 ;  /* 0x00000000090c72ca */ /* 0x000fe200000e0000 */
[----:B------:R-:W-:Y:S01]  /*3fb0*/  ULDC.64 UR22, c[0x0][0x3d0] ;  /* 0x0000f40000167ab9 */ /* 0x000fe20000000a00 */
[----:B------:R-:W-:Y:S01]  /*3fc0*/  R2UR UR13, R8 ;  /* 0x00000000080d72ca */ /* 0x000fe200000e0000 */
[----:B------:R-:W-:Y:S01]  /*3fd0*/  VIADD R5, R5, 0x1 ;  /* 0x0000000105057836 */ /* 0x000fe20000000000 */
[----:B------:R-:W-:Y:S01]  /*3fe0*/  USHF.L.U32 UR18, UR18, 0x5, URZ ;  /* 0x0000000512127899 */ /* 0x000fe2000800063f */
[----:B0-----:R-:W-:Y:S01]  /*3ff0*/  ISETP.NE.AND P2, PT, R14, 0x1, PT ;  /* 0x000000010e00780c */ /* 0x001fe20003f45270 */
[----:B------:R-:W-:Y:S01]  /*4000*/  UIADD3 UR17, UR17, 0x38000, URZ ;  /* 0x0003800011117890 */ /* 0x000fe2000fffe03f */
[----:B------:R-:W-:Y:S01]  /*4010*/  ISETP.GT.AND P5, PT, R7, 0x1, PT ;  /* 0x000000010700780c */ /* 0x000fe20003fa4270 */
[----:B------:R-:W-:Y:S01]  /*4020*/  UMOV UR28, 0x30000 ;  /* 0x00030000001c7882 */ /* 0x000fe20000000000 */
[C---:B------:R-:W-:Y:S01]  /*4030*/  ISETP.NE.AND P4, PT, R5.reuse, 0x1c, PT ;  /* 0x0000001c0500780c */ /* 0x040fe20003f85270 */
[----:B------:R-:W-:Y:S01]  /*4040*/  UMOV UR24, 0x0 ;  /* 0x0000000000187882 */ /* 0x000fe20000000000 */
[----:B------:R-:W-:Y:S01]  /*4050*/  ULEA UR16, UR16, UR5, 0xc ;  /* 0x0000000510107291 */ /* 0x000fe2000f8e603f */
[----:B------:R-:W-:Y:S01]  /*4060*/  UMOV UR25, 0x10000000 ;  /* 0x1000000000197882 */ /* 0x000fe20000000000 */
[----:B------:R-:W-:-:S05]  /*4070*/  SEL R5, R5, RZ, P4 ;  /* 0x000000ff05057207 */ /* 0x000fca0002000000 */
[----:B------:R-:W-:Y:S01]  /*4080*/  @P2 IMAD.U32 R24, RZ, RZ, UR4 ;  /* 0x00000004ff182e24 */ /* 0x000fe2000f8e00ff */
[----:B------:R-:W-:Y:S01]  /*4090*/  UIADD3 UR4, UP1, UR26, 0xf0, URZ ;  /* 0x000000f01a047890 */ /* 0x000fe2000ff3e03f */
[----:B-1----:R-:W-:Y:S01]  /*40a0*/  IMAD R12, R8, R17, R19 ;  /* 0x00000011080c7224 */ /* 0x002fe200078e0213 */
[----:B------:R-:W-:Y:S02]  /*40b0*/  UIADD3 UR26, UP2, UR26, 0x1f0, URZ ;  /* 0x000001f01a1a7890 */ /* 0x000fe4000ff5e03f */
[----:B------:R-:W-:Y:S01]  /*40c0*/  @P2 R2UR UR8, R24 ;  /* 0x00000000180822ca */ /* 0x000fe200000e0000 */
[----:B------:R-:W0:Y:S01]  /*40d0*/  LDC R17, c[0x0][0x3c8] ;  /* 0x0000f200ff117b82 */ /* 0x000e220000000800 */
[----:B------:R-:W-:Y:S01]  /*40e0*/  IMAD R11, R9, R16, R18 ;  /* 0x00000010090b7224 */ /* 0x000fe200078e0212 */
[C---:B------:R-:W-:Y:S01]  /*40f0*/  ISETP.NE.AND P2, PT, R10.reuse, R15, PT ;  /* 0x0000000f0a00720c */ /* 0x040fe20003f45270 */
[----:B------:R-:W-:Y:S02]  /*4100*/  UIADD3.X UR5, URZ, UR27, URZ, UP1, !UPT ;  /* 0x0000001b3f057290 */ /* 0x000fe40008ffe43f */
[----:B------:R-:W-:Y:S01]  /*4110*/  UIADD3.X UR27, URZ, UR27, URZ, UP2, !UPT ;  /* 0x0000001b3f1b7290 */ /* 0x000fe200097fe43f */
[----:B------:R-:W-:Y:S01]  /*4120*/  PRMT R11, R11, 0x40, R12 ;  /* 0x000000400b0b7816 */ /* 0x000fe2000000000c */
[----:B------:R-:W-:Y:S01]  /*4130*/  VIADD R12, R9, 0x1 ;  /* 0x00000001090c7836 */ /* 0x000fe20000000000 */
[----:B------:R-:W-:-:S04]  /*4140*/  SEL R10, R10, RZ, P2 ;  /* 0x000000ff0a0a7207 */ /* 0x000fc80001000000 */
[----:B------:R-:W-:Y:S02]  /*4150*/  UIADD3 UR6, -UR8, URZ, URZ ;  /* 0x0000003f08067290 */ /* 0x000fe4000fffe13f */
[----:B------:R-:W-:Y:S01]  /*4160*/  UMOV UR21, UR8 ;  /* 0x0000000800157c82 */ /* 0x000fe20008000000 */
[----:B------:R-:W-:Y:S01]  /*4170*/  @P2 IMAD.MOV R12, RZ, RZ, R9 ;  /* 0x000000ffff0c2224 */ /* 0x000fe200078e0209 */
[----:B------:R-:W-:Y:S02]  /*4180*/  SEL R9, RZ, 0x1, P4 ;  /* 0x00000001ff097807 */ /* 0x000fe40002000000 */
[----:B------:R-:W-:Y:S01]  /*4190*/  IMAD R14, R14, UR6, R21 ;  /* 0x000000060e0e7c24 */ /* 0x000fe2000f8e0215 */
[----:B------:R-:W-:Y:S01]  /*41a0*/  UIMAD.WIDE.U32 UR6, UR8, UR10, URZ ;  /* 0x0000000a080672a5 */ /* 0x000fe2000f8e003f */
[----:B------:R-:W-:Y:S02]  /*41b0*/  R2UR UR10, R20 ;  /* 0x00000000140a72ca */ /* 0x000fe400000e0000 */
[----:B------:R-:W-:Y:S01]  /*41c0*/  LOP3.LUT R4, R4, R9, RZ, 0x3c, !PT ;  /* 0x0000000904047212 */ /* 0x000fe200078e3cff */
[----:B------:R-:W-:Y:S01]  /*41d0*/  @UP0 USHF.R.U32.HI UR21, URZ, UR11, UR7 ;  /* 0x0000000b3f150299 */ /* 0x000fe20008011607 */
[----:B------:R-:W-:-:S02]  /*41e0*/  R2UR UR19, R14 ;  /* 0x000000000e1372ca */ /* 0x000fc400000e0000 */
[----:B------:R-:W-:Y:S01]  /*41f0*/  R2UR UR7, R11 ;  /* 0x000000000b0772ca */ /* 0x000fe200000e0000 */
[----:B------:R-:W-:Y:S01]  /*4200*/  UIADD3 UR6, -UR21, URZ, URZ ;  /* 0x0000003f15067290 */ /* 0x000fe2000fffe13f */
[----:B------:R-:W-:Y:S01]  /*4210*/  R2UR UR11, R2 ;  /* 0x00000000020b72ca */ /* 0x000fe200000e0000 */
[----:B------:R-:W-:Y:S01]  /*4220*/  VIADD R11, R8, 0x1 ;  /* 0x00000001080b7836 */ /* 0x000fe20000000000 */
[C---:B0-----:R-:W-:Y:S01]  /*4230*/  ISETP.NE.AND P3, PT, R12.reuse, R17, PT ;  /* 0x000000110c00720c */ /* 0x041fe20003f65270 */
[----:B------:R-:W-:Y:S02]  /*4240*/  UIMAD UR20, UR20, UR6, UR8 ;  /* 0x00000006141472a4 */ /* 0x000fe4000f8e0208 */
[----:B------:R-:W-:Y:S01]  /*4250*/  UIADD3 UR8, UR9, 0x1c000, URZ ;  /* 0x0001c00009087890 */ /* 0x000fe2000fffe03f */
[----:B------:R-:W-:Y:S01]  /*4260*/  SEL R9, R12, RZ, P3 ;  /* 0x000000ff0c097207 */ /* 0x000fe20001800000 */
[----:B------:R-:W-:Y:S02]  /*4270*/  UIMAD UR20, UR20, UR15, UR23 ;  /* 0x0000000f141472a4 */ /* 0x000fe4000f8e0217 */
[----:B------:R-:W-:-:S02]  /*4280*/  UIMAD UR19, UR19, UR14, UR22 ;  /* 0x0000000e131372a4 */ /* 0x000fc4000f8e0216 */
[----:B------:R-:W-:Y:S02]  /*4290*/  UPRMT UR6, UR7, 0x5410, URZ ;  /* 0x0000541007067896 */ /* 0x000fe4000800003f */
[----:B------:R-:W-:Y:S01]  /*42a0*/  ULOP3.LUT UR11, UR18, 0x10, UR11, 0xf8, !UPT ;  /* 0x00000010120b7892 */ /* 0x000fe2000f8ef80b */
[----:B------:R-:W-:Y:S01]  /*42b0*/  UMOV UR9, UR17 ;  /* 0x0000001100097c82 */ /* 0x000fe20008000000 */
[----:B------:R-:W-:-:S05]  /*42c0*/  @P3 IMAD.MOV R11, RZ, RZ, R8 ;  /* 0x000000ffff0b3224 */ /* 0x000fca00078e0208 */
[----:B------:R0:W-:Y:S01]  /*42d0*/  UTMALDG.4D.IM2COL [UR16], [UR4], UR6 ;  /* 0x00000010040073b4 */ /* 0x0001e20008058006 */
[----:B------:R-:W-:Y:S01]  /*42e0*/  IMAD.MOV.U32 R8, RZ, RZ, R11 ;  /* 0x000000ffff087224 */ /* 0x000fe200078e000b */
[----:B------:R0:W-:Y:S02]  /*42f0*/  UTMALDG.4D.MULTICAST [UR8], [UR26], UR28, desc[UR24] ;  /* 0x000018081a0073b4 */ /* 0x0001e4000801981c */
[----:B0-----:R-:W-:Y:S05]  /*4300*/  @P5 BRA `(.L_x_93) ;  /* 0xfffffff800945947 */ /* 0x001fea000383ffff */
.L_x_89:
[----:B------:R-:W-:Y:S01]  /*4310*/  ISETP.GE.U32.AND P2, PT, R13, 0x1c, PT ;  /* 0x0000001c0d00780c */ /* 0x000fe20003f46070 */
[----:B------:R-:W-:Y:S05]  /*4320*/  WARPSYNC.ALL ;  /* 0x0000000000007948 */ /* 0x000fea0003800000 */
[----:B------:R-:W-:-:S07]  /*4330*/  ELECT P1, URZ, PT ;  /* 0x00000000003f782f */ /* 0x000fce0003820000 */
[----:B---3-5:R-:W-:-:S05]  /*4340*/  @P2 SHF.R.U32.HI R2, RZ, 0x2, R13 ;  /* 0x00000002ff022819 */ /* 0x028fca000001160d */
[----:B------:R-:W-:-:S05]  /*4350*/  @P2 IMAD.WIDE.U32 R2, R2, 0x24924925, RZ ;  /* 0x2492492502022825 */ /* 0x000fca00078e00ff */
[----:B------:R-:W-:-:S04]  /*4360*/  @P2 LOP3.LUT R2, R3, 0x1, RZ, 0xc0, !PT ;  /* 0x0000000103022812 */ /* 0x000fc800078ec0ff */
[----:B------:R-:W-:Y:S01]  /*4370*/  @P2 ISETP.NE.U32.AND P0, PT, R2, 0x1, PT ;  /* 0x000000010200280c */ /* 0x000fe20003f05070 */
[----:B------:R-:W-:-:S12]  /*4380*/  @!P1 EXIT ;  /* 0x000000000000994d */ /* 0x000fd80003800000 */
[----:B------:R-:W-:Y:S01]  /*4390*/  LOP3.LUT R6, R6, 0x2, RZ, 0xfc, !PT ;  /* 0x0000000206067812 */ /* 0x000fe200078efcff */
[----:B------:R-:W-:Y:S01]  /*43a0*/  IMAD.MOV.U32 R4, RZ, RZ, 0x1 ;  /* 0x00000001ff047424 */ /* 0x000fe200078e00ff */
[----:B------:R-:W-:Y:S02]  /*43b0*/  @P2 ISETP.NE.U32.AND.EX P0, PT, RZ, RZ, PT, P0 ;  /* 0x000000ffff00220c */ /* 0x000fe40003f05100 */
[----:B------:R-:W-:Y:S02]  /*43c0*/  ISETP.NE.AND P1, PT, R6, 0x3, PT ;  /* 0x000000030600780c */ /* 0x000fe40003f25270 */
[----:B------:R-:W-:-:S11]  /*43d0*/  @P2 SEL R4, RZ, 0x1, !P0 ;  /* 0x00000001ff042807 */ /* 0x000fd60004000000 */
[----:B------:R-:W-:Y:S05]  /*43e0*/  @!P1 BRA `(.L_x_94) ;  /* 0x0000000000049947 */ /* 0x000fea0003800000 */
[----:B------:R-:W-:Y:S01]  /*43f0*/  BPT.TRAP 0x1 ;  /* 0x000000040000795c */ /* 0x000fe20000300000 */
.L_x_94:
[----:B------:R-:W0:Y:S01]  /*4400*/  S2R R5, SR_CgaCtaId ;  /* 0x0000000000057919 */ /* 0x000e220000008800 */
[----:B------:R-:W-:Y:S02]  /*4410*/  SHF.R.U32.HI R2, RZ, 0x2, R13 ;  /* 0x00000002ff027819 */ /* 0x000fe4000001160d */
[----:B--2---:R-:W-:-:S03]  /*4420*/  MOV R0, 0x400 ;  /* 0x0000040000007802 */ /* 0x004fc60000000f00 */
[----:B------:R-:W-:-:S04]  /*4430*/  IMAD.WIDE.U32 R2, R2, 0x24924925, RZ ;  /* 0x2492492502027825 */ /* 0x000fc800078e00ff */
[----:B------:R-:W-:Y:S01]  /*4440*/  IMAD R3, R3, -0x1c, R13 ;  /* 0xffffffe403037824 */ /* 0x000fe200078e020d */
[----:B0-----:R-:W-:Y:S02]  /*4450*/  LEA R0, R5, R0, 0x18 ;  /* 0x0000000005007211 */ /* 0x001fe400078ec0ff */
[----:B------:R-:W-:-:S03]  /*4460*/  SHF.L.U32 R5, R4, 0x1f, RZ ;  /* 0x0000001f04057819 */ /* 0x000fc600000006ff */
[----:B------:R-:W-:-:S04]  /*4470*/  VIADD R0, R0, 0x380e0 ;  /* 0x000380e000007836 */ /* 0x000fc80000000000 */
[----:B------:R-:W-:-:S07]  /*4480*/  IMAD R2, R3, 0x8, R0 ;  /* 0x0000000803027824 */ /* 0x000fce00078e0200 */
.L_x_95:
[----:B0-----:R0:W1:Y:S02]  /*4490*/  SYNCS.PHASECHK.TRANS64.TRYWAIT P0, [R2+URZ], R5 ;  /* 0x00000005020075a7 */ /* 0x001064000800017f */
[----:B-1----:R-:W-:Y:S05]  /*44a0*/  @!P0 NANOSLEEP.SYNCS 0x989680 ;  /* 0x009896800000895d */ /* 0x002fea0003900000 */
[----:B------:R-:W1:Y:S02]  /*44b0*/  @!P0 SYNCS.PHASECHK.TRANS64 P0, [R2+URZ], R5 ;  /* 0x00000005020085a7 */ /* 0x000e64000800007f */
[----:B-1----:R-:W-:Y:S05]  /*44c0*/  @!P0 BRA `(.L_x_95) ;  /* 0xfffffffc00f08947 */ /* 0x002fea000383ffff */
[----:B------:R-:W-:-:S05]  /*44d0*/  VIADD R3, R3, 0x1 ;  /* 0x0000000103037836 */ /* 0x000fca0000000000 */
[----:B------:R-:W-:-:S04]  /*44e0*/  ISETP.NE.AND P0, PT, R3, 0x1c, PT ;  /* 0x0000001c0300780c */ /* 0x000fc80003f05270 */
[----:B0-----:R-:W-:Y:S02]  /*44f0*/  SEL R5, RZ, 0x1, P0 ;  /* 0x00000001ff057807 */ /* 0x001fe40000000000 */
[----:B------:R-:W-:Y:S02]  /*4500*/  SEL R3, R3, RZ, P0 ;  /* 0x000000ff03037207 */ /* 0x000fe40000000000 */
[----:B------:R-:W-:-:S03]  /*4510*/  LOP3.LUT R7, R4, R5, RZ, 0x3c, !PT ;  /* 0x0000000504077212 */ /* 0x000fc600078e3cff */
[----:B------:R-:W-:Y:S01]  /*4520*/  IMAD R2, R3, 0x8, R0 ;  /* 0x0000000803027824 */ /* 0x000fe200078e0200 */
[----:B------:R-:W-:-:S07]  /*4530*/  SHF.L.U32 R5, R7, 0x1f, RZ ;  /* 0x0000001f07057819 */ /* 0x000fce00000006ff */
.L_x_96:
        /* <DEDUP_REMOVED lines=11> */
.L_x_97:
        /* <DEDUP_REMOVED lines=11> */
.L_x_98:
        /* <DEDUP_REMOVED lines=11> */
.L_x_99:
        /* <DEDUP_REMOVED lines=11> */
.L_x_100:
        /* <DEDUP_REMOVED lines=11> */
.L_x_101:
        /* <DEDUP_REMOVED lines=11> */
.L_x_102:
        /* <DEDUP_REMOVED lines=11> */
.L_x_103:
        /* <DEDUP_REMOVED lines=11> */
.L_x_104:
        /* <DEDUP_REMOVED lines=11> */
.L_x_105:
        /* <DEDUP_REMOVED lines=11> */
.L_x_106:
        /* <DEDUP_REMOVED lines=11> */
.L_x_107:
        /* <DEDUP_REMOVED lines=11> */
.L_x_108:
        /* <DEDUP_REMOVED lines=11> */
.L_x_109:
        /* <DEDUP_REMOVED lines=11> */
.L_x_110:
        /* <DEDUP_REMOVED lines=11> */
.L_x_111:
        /* <DEDUP_REMOVED lines=11> */
.L_x_112:
        /* <DEDUP_REMOVED lines=11> */
.L_x_113:
        /* <DEDUP_REMOVED lines=11> */
.L_x_114:
        /* <DEDUP_REMOVED lines=11> */
.L_x_115:
        /* <DEDUP_REMOVED lines=11> */
.L_x_116:
        /* <DEDUP_REMOVED lines=11> */
.L_x_117:
        /* <DEDUP_REMOVED lines=11> */
.L_x_118:
        /* <DEDUP_REMOVED lines=11> */
.L_x_119:
        /* <DEDUP_REMOVED lines=11> */
.L_x_120:
        /* <DEDUP_REMOVED lines=11> */
.L_x_121:
        /* <DEDUP_REMOVED lines=11> */
.L_x_122:
[----:B0-----:R0:W1:Y:S02]  /*5720*/  SYNCS.PHASECHK.TRANS64.TRYWAIT P0, [R3+URZ], R0 ;  /* 0x00000000030075a7 */ /* 0x001064000800017f */
[----:B-1----:R-:W-:Y:S05]  /*5730*/  @!P0 NANOSLEEP.SYNCS 0x989680 ;  /* 0x009896800000895d */ /* 0x002fea0003900000 */
[----:B------:R-:W1:Y:S02]  /*5740*/  @!P0 SYNCS.PHASECHK.TRANS64 P0, [R3+URZ], R0 ;  /* 0x00000000030085a7 */ /* 0x000e64000800007f */
[----:B-1----:R-:W-:Y:S05]  /*5750*/  @P0 EXIT ;  /* 0x000000000000094d */ /* 0x002fea0003800000 */
[----:B------:R-:W-:Y:S05]  /*5760*/  BRA `(.L_x_122) ;  /* 0xfffffffc00ec7947 */ /* 0x000fea000383ffff */
.L_x_123:
[----:B------:R-:W-:-:S00]  /*5770*/  BRA `(.L_x_123) ;  /* 0xfffffffc00fc7947 */ /* 0x000fc0000383ffff */
[----:B------:R-:W-:-:S00]  /*5780*/  NOP ;  /* 0x0000000000007918 */ /* 0x000fc00000000000 */
[----:B------:R-:W-:-:S00]  /*5790*/  NOP ;  /* 0x0000000000007918 */ /* 0x000fc00000000000 */
[----:B------:R-:W-:-:S00]  /*57a0*/  NOP ;  /* 0x0000000000007918 */ /* 0x000fc00000000000 */
[----:B------:R-:W-:-:S00]  /*57b0*/  NOP ;  /* 0x0000000000007918 */ /* 0x000fc00000000000 */
[----:B------:R-:W-:-:S00]  /*57c0*/  NOP ;  /* 0x0000000000007918 */ /* 0x000fc00000000000 */
[----:B------:R-:W-:-:S00]  /*57d0*/  NOP ;  /* 0x0000000000007918 */ /* 0x000fc00000000000 */
[----:B------:R-:W-:-:S00]  /*57e0*/  NOP ;  /* 0x0000000000007918 */ /* 0x000fc00000000000 */
[----:B------:R-:W-:-:S00]  /*57f0*/  NOP ;  /* 0x0000000000007918 */ /* 0x000fc00000000000 */
.L_x_124:


//--------------------- .nv.shared._ZN7cutlass13device_kernelINS_4conv6kernel13ConvUniversalINS1_16ConvProblemShapeILNS1_8OperatorE1ELi2EEENS1_10collective14CollectiveConvINS1_46MainloopSm90TmaGmmaWarpSpecializedImplicitGemmILS5_1ELi28ELi2EN4cute5tupleIJNSA_1CILi2EEENSC_ILi1EEESE_EEENS1_36KernelImplicitTmaWarpSpecializedSm90ELi1EEENSB_IJNSC_ILi64EEESI_NSB_IJNSC_ILi32EEEEEEEEENS_6half_tESM_NSA_8TiledMMAINSA_8MMA_AtomIJNSA_4SM904GMMA25MMA_64x64x16_F32F16F16_SSILNSQ_5MajorE0ELSS_1ELNSQ_7ScaleInE1ELST_1EEEEEENSA_6LayoutINSB_IJSE_SE_SE_EEENSB_IJNSC_ILi0EEESY_SY_EEEEENSB_IJNSA_10UnderscoreES11_S11_EEEEENS7_6detail26Sm90ImplicitGemmTileTraitsINSA_20SM90_TMA_LOAD_IM2COLENSA_14ComposedLayoutINSA_7SwizzleILi2ELi4ELi3EEENSA_18smem_ptr_flag_bitsILi16EEENSW_INSB_IJNSB_IJNSC_ILi8EEES1C_EEENSB_IJSJ_SE_EEENSB_IJSE_NSC_ILi28EEEEEEEEENSB_IJNSB_IJSJ_NSC_ILi256EEEEEENSB_IJSE_SY_EEENSB_IJSY_NSC_ILi2048EEEEEEEEEEEEEvEENS15_INSA_23SM90_TMA_LOAD_MULTICASTENS17_INS18_ILi3ELi4ELi3EEES1B_NSW_INSB_IJNSB_IJSI_SE_EEENSB_IJS1C_NSC_ILi4EEEEEES1G_EEENSB_IJS1K_NSB_IJSI_NSC_ILi512EEEEEES1M_EEEEEEEvEEEENS_8epilogue10collective6detail29Sm90TmaWarpSpecializedAdapterINS25_15DefaultEpilogueISM_NSB_IJNSB_IJlllEEESE_SY_EEES2A_NS24_6thread17LinearCombinationISM_Li1EffLNS2B_9ScaleType4KindE0ELNS_15FloatRoundStyleE2ESM_EENS_4gemm15EpilogueDefaultEEEEEvvEEEEvNT_6ParamsE --------------------------
	.section	.nv.shared._ZN7cutlass13device_kernelINS_4conv6kernel13ConvUniversalINS1_16ConvProblemShapeILNS1_8OperatorE1ELi2EEENS1_10collective14CollectiveConvINS1_46MainloopSm90TmaGmmaWarpSpecializedImplicitGemmILS5_1ELi28ELi2EN4cute5tupleIJNSA_1CILi2EEENSC_ILi1EEESE_EEENS1_36KernelImplicitTmaWarpSpecializedSm90ELi1EEENSB_IJNSC_ILi64EEESI_NSB_IJNSC_ILi32EEEEEEEEENS_6half_tESM_NSA_8TiledMMAINSA_8MMA_AtomIJNSA_4SM904GMMA25MMA_64x64x16_F32F16F16_SSILNSQ_5MajorE0ELSS_1ELNSQ_7ScaleInE1ELST_1EEEEEENSA_6LayoutINSB_IJSE_SE_SE_EEENSB_IJNSC_ILi0EEESY_SY_EEEEENSB_IJNSA_10UnderscoreES11_S11_EEEEENS7_6detail26Sm90ImplicitGemmTileTraitsINSA_20SM90_TMA_LOAD_IM2COLENSA_14ComposedLayoutINSA_7SwizzleILi2ELi4ELi3EEENSA_18smem_ptr_flag_bitsILi16EEENSW_INSB_IJNSB_IJNSC_ILi8EEES1C_EEENSB_IJSJ_SE_EEENSB_IJSE_NSC_ILi28EEEEEEEEENSB_IJNSB_IJSJ_NSC_ILi256EEEEEENSB_IJSE_SY_EEENSB_IJSY_NSC_ILi2048EEEEEEEEEEEEEvEENS15_INSA_23SM90_TMA_LOAD_MULTICASTENS17_INS18_ILi3ELi4ELi3EEES1B_NSW_INSB_IJNSB_IJSI_SE_EEENSB_IJS1C_NSC_ILi4EEEEEES1G_EEENSB_IJS1K_NSB_IJSI_NSC_ILi512EEEEEES1M_EEEEEEEvEEEENS_8epilogue10collective6detail29Sm90TmaWarpSpecializedAdapterINS25_15DefaultEpilogueISM_NSB_IJNSB_IJlllEEESE_SY_EEES2A_NS24_6thread17LinearCombinationISM_Li1EffLNS2B_9ScaleType4KindE0ELNS_15FloatRoundStyleE2ESM_EENS_4gemm15EpilogueDefaultEEEEEvvEEEEvNT_6ParamsE,"aw",@nobits
	.sectionflags	@""
	.align	16
	.zero		1024


//--------------------- .nv.shared.reserved.0     --------------------------
	.section	.nv.shared.reserved.0,"aw",@nobits
	.weak		__nv_reservedSMEM_offset_0_alias
	.size		__nv_reservedSMEM_offset_0_alias, 0, 0
	.other		__nv_reservedSMEM_offset_0_alias,@"STO_CUDA_RESERVED_SHARED STV_DEFAULT"
__nv_reservedSMEM_offset_0_alias:
	.zero		0


//--------------------- .nv.global                --------------------------
	.section	.nv.global,"aw",@nobits
.nv.global:
	.type		_ZN39_INTERNAL_650377d1_4_k_cu_7c184b6b_27434cute1_E,@object
	.size		_ZN39_INTERNAL_650377d1_4_k_cu_7c184b6b_27434cute1_E,(_ZN39_INTERNAL_650377d1_4_k_cu_7c184b6b_27434cuda3std3__45__cpo6cbeginE - _ZN39_INTERNAL_650377d1_4_k_cu_7c184b6b_27434cute1_E)
_ZN39_INTERNAL_650377d1_4_k_cu_7c184b6b_27434cute1_E:
	.zero		1
	.type		_ZN39_INTERNAL_650377d1_4_k_cu_7c184b6b_27434cuda3std3__45__cpo6cbeginE,@object
	.size		_ZN39_INTERNAL_650377d1_4_k_cu_7c184b6b_27434cuda3std3__45__cpo6cbeginE,(_ZN39_INTERNAL_650377d1_4_k_cu_7c184b6b_27434cuda3std3__48in_placeE - _ZN39_INTERNAL_650377d1_4_k_cu_7c184b6b_27434cuda3std3__45__cpo6cbeginE)
_ZN39_INTERNAL_650377d1_4_k_cu_7c184b6b_27434cuda3std3__45__cpo6cbeginE:
	.zero		1
	.type		_ZN39_INTERNAL_650377d1_4_k_cu_7c184b6b_27434cuda3std3__48in_placeE,@object
	.size		_ZN39_INTERNAL_650377d1_4_k_cu_7c184b6b_27434cuda3std3__48in_placeE,(_ZN39_INTERNAL_650377d1_4_k_cu_7c184b6b_27434cuda3std6ranges3__45__cpo9iter_moveE - _ZN39_INTERNAL_650377d1_4_k_cu_7c184b6b_27434cuda3std3__48in_placeE)
_ZN39_INTERNAL_650377d1_4_k_cu_7c184b6b_27434cuda3std3__48in_placeE:
	.zero		1
	.type		_ZN39_INTERNAL_650377d1_4_k_cu_7c184b6b_27434cuda3std6ranges3__45__cpo9iter_moveE,@object
	.size		_ZN39_INTERNAL_650377d1_4_k_cu_7c184b6b_27434cuda3std6ranges3__45__cpo9iter_moveE,(_ZN39_INTERNAL_650377d1_4_k_cu_7c184b6b_27434cuda3std3__45__cpo5beginE - _ZN39_INTERNAL_650377d1_4_k_cu_7c184b6b_27434cuda3std6ranges3__45__cpo9iter_moveE)
_ZN39_INTERNAL_650377d1_4_k_cu_7c184b6b_27434cuda3std6ranges3__45__cpo9iter_moveE:
	.zero		1
	.type		_ZN39_INTERNAL_650377d1_4_k_cu_7c184b6b_27434cuda3std3__45__cpo5beginE,@object
	.size		_ZN39_INTERNAL_650377d1_4_k_cu_7c184b6b_27434cuda3std3__45__cpo5beginE,(_ZN39_INTERNAL_650377d1_4_k_cu_7c184b6b_27434cuda3std3__441_GLOBAL__N__650377d1_4_k_cu_7c184b6b_27436ignoreE - _ZN39_INTERNAL_650377d1_4_k_cu_7c184b6b_27434cuda3std3__45__cpo5beginE)
_ZN39_INTERNAL_650377d1_4_k_cu_7c184b6b_27434cuda3std3__45__cpo5beginE:
	.zero		1
	.type		_ZN39_INTERNAL_650377d1_4_k_cu_7c184b6b_27434cuda3std3__441_GLOBAL__N__650377d1_4_k_cu_7c184b6b_27436ignoreE,@object
	.size		_ZN39_INTERNAL_650377d1_4_k_cu_7c184b6b_27434cuda3std3__441_GLOBAL__N__650377d1_4_k_cu_7c184b6b_27436ignoreE,(_ZN39_INTERNAL_650377d1_4_k_cu_7c184b6b_27434cute7productE - _ZN39_INTERNAL_650377d1_4_k_cu_7c184b6b_27434cuda3std3__441_GLOBAL__N__650377d1_4_k_cu_7c184b6b_27436ignoreE)
_ZN39_INTERNAL_650377d1_4_k_cu_7c184b6b_27434cuda3std3__441_GLOBAL__N__650377d1_4_k_cu_7c184b6b_27436ignoreE:
	.zero		1
	.type		_ZN39_INTERNAL_650377d1_4_k_cu_7c184b6b_27434cute7productE,@object
	.size		_ZN39_INTERNAL_650377d1_4_k_cu_7c184b6b_27434cute7productE,(_ZN39_INTERNAL_650377d1_4_k_cu_7c184b6b_27434cuda3std3__45__cpo3endE - _ZN39_INTERNAL_650377d1_4_k_cu_7c184b6b_27434cute7productE)
_ZN39_INTERNAL_650377d1_4_k_cu_7c184b6b_27434cute7productE:
	.zero		1
	.type		_ZN39_INTERNAL_650377d1_4_k_cu_7c184b6b_27434cuda3std3__45__cpo3endE,@object
	.size		_ZN39_INTERNAL_650377d1_4_k_cu_7c184b6b_27434cuda3std3__45__cpo3endE,(_ZN39_INTERNAL_650377d1_4_k_cu_7c184b6b_27434cuda3std3__419piecewise_constructE - _ZN39_INTERNAL_650377d1_4_k_cu_7c184b6b_27434cuda3std3__45__cpo3endE)
_ZN39_INTERNAL_650377d1_4_k_cu_7c184b6b_27434cuda3std3__45__cpo3endE:
	.zero		1
	.type		_ZN39_INTERNAL_650377d1_4_k_cu_7c184b6b_27434cuda3std3__419piecewise_constructE,@object
	.size		_ZN39_INTERNAL_650377d1_4_k_cu_7c184b6b_27434cuda3std3__419piecewise_constructE,(_ZN39_INTERNAL_650377d1_4_k_cu_7c184b6b_27434cuda3std3__45__cpo4cendE - _ZN39_INTERNAL_650377d1_4_k_cu_7c184b6b_27434cuda3std3__419piecewise_constructE)
_ZN39_INTERNAL_650377d1_4_k_cu_7c184b6b_27434cuda3std3__419piecewise_constructE:
	.zero		1
	.type		_ZN39_INTERNAL_650377d1_4_k_cu_7c184b6b_27434cuda3std3__45__cpo4cendE,@object
	.size		_ZN39_INTERNAL_650377d1_4_k_cu_7c184b6b_27434cuda3std3__45__cpo4cendE,(_ZN39_INTERNAL_650377d1_4_k_cu_7c184b6b_27434cuda3std6ranges3__45__cpo4swapE - _ZN39_INTERNAL_650377d1_4_k_cu_7c184b6b_27434cuda3std3__45__cpo4cendE)
_ZN39_INTERNAL_650377d1_4_k_cu_7c184b6b_27434cuda3std3__45__cpo4cendE:
	.zero		1
	.type		_ZN39_INTERNAL_650377d1_4_k_cu_7c184b6b_27434cuda3std6ranges3__45__cpo4swapE,@object
	.size		_ZN39_INTERNAL_650377d1_4_k_cu_7c184b6b_27434cuda3std6ranges3__45__cpo4swapE,(.L_7 - _ZN39_INTERNAL_650377d1_4_k_cu_7c184b6b_27434cuda3std6ranges3__45__cpo4swapE)
_ZN39_INTERNAL_650377d1_4_k_cu_7c184b6b_27434cuda3std6ranges3__45__cpo4swapE:
	.zero		1
.L_7:


//--------------------- .nv.constant0._ZN7cutlass13device_kernelINS_4conv6kernel13ConvUniversalINS1_16ConvProblemShapeILNS1_8OperatorE1ELi2EEENS1_10collective14CollectiveConvINS1_46MainloopSm90TmaGmmaWarpSpecializedImplicitGemmILS5_1ELi28ELi2EN4cute5tupleIJNSA_1CILi2EEENSC_ILi1EEESE_EEENS1_36KernelImplicitTmaWarpSpecializedSm90ELi1EEENSB_IJNSC_ILi64EEESI_NSB_IJNSC_ILi32EEEEEEEEENS_6half_tESM_NSA_8TiledMMAINSA_8MMA_AtomIJNSA_4SM904GMMA25MMA_64x64x16_F32F16F16_SSILNSQ_5MajorE0ELSS_1ELNSQ_7ScaleInE1ELST_1EEEEEENSA_6LayoutINSB_IJSE_SE_SE_EEENSB_IJNSC_ILi0EEESY_SY_EEEEENSB_IJNSA_10UnderscoreES11_S11_EEEEENS7_6detail26Sm90ImplicitGemmTileTraitsINSA_20SM90_TMA_LOAD_IM2COLENSA_14ComposedLayoutINSA_7SwizzleILi2ELi4ELi3EEENSA_18smem_ptr_flag_bitsILi16EEENSW_INSB_IJNSB_IJNSC_ILi8EEES1C_EEENSB_IJSJ_SE_EEENSB_IJSE_NSC_ILi28EEEEEEEEENSB_IJNSB_IJSJ_NSC_ILi256EEEEEENSB_IJSE_SY_EEENSB_IJSY_NSC_ILi2048EEEEEEEEEEEEEvEENS15_INSA_23SM90_TMA_LOAD_MULTICASTENS17_INS18_ILi3ELi4ELi3EEES1B_NSW_INSB_IJNSB_IJSI_SE_EEENSB_IJS1C_NSC_ILi4EEEEEES1G_EEENSB_IJS1K_NSB_IJSI_NSC_ILi512EEEEEES1M_EEEEEEEvEEEENS_8epilogue10collective6detail29Sm90TmaWarpSpecializedAdapterINS25_15DefaultEpilogueISM_NSB_IJNSB_IJlllEEESE_SY_EEES2A_NS24_6thread17LinearCombinationISM_Li1EffLNS2B_9ScaleType4KindE0ELNS_15FloatRoundStyleE2ESM_EENS_4gemm15EpilogueDefaultEEEEEvvEEEEvNT_6ParamsE --------------------------
	.section	.nv.constant0._ZN7cutlass13device_kernelINS_4conv6kernel13ConvUniversalINS1_16ConvProblemShapeILNS1_8OperatorE1ELi2EEENS1_10collective14CollectiveConvINS1_46MainloopSm90TmaGmmaWarpSpecializedImplicitGemmILS5_1ELi28ELi2EN4cute5tupleIJNSA_1CILi2EEENSC_ILi1EEESE_EEENS1_36KernelImplicitTmaWarpSpecializedSm90ELi1EEENSB_IJNSC_ILi64EEESI_NSB_IJNSC_ILi32EEEEEEEEENS_6half_tESM_NSA_8TiledMMAINSA_8MMA_AtomIJNSA_4SM904GMMA25MMA_64x64x16_F32F16F16_SSILNSQ_5MajorE0ELSS_1ELNSQ_7ScaleInE1ELST_1EEEEEENSA_6LayoutINSB_IJSE_SE_SE_EEENSB_IJNSC_ILi0EEESY_SY_EEEEENSB_IJNSA_10UnderscoreES11_S11_EEEEENS7_6detail26Sm90ImplicitGemmTileTraitsINSA_20SM90_TMA_LOAD_IM2COLENSA_14ComposedLayoutINSA_7SwizzleILi2ELi4ELi3EEENSA_18smem_ptr_flag_bitsILi16EEENSW_INSB_IJNSB_IJNSC_ILi8EEES1C_EEENSB_IJSJ_SE_EEENSB_IJSE_NSC_ILi28EEEEEEEEENSB_IJNSB_IJSJ_NSC_ILi256EEEEEENSB_IJSE_SY_EEENSB_IJSY_NSC_ILi2048EEEEEEEEEEEEEvEENS15_INSA_23SM90_TMA_LOAD_MULTICASTENS17_INS18_ILi3ELi4ELi3EEES1B_NSW_INSB_IJNSB_IJSI_SE_EEENSB_IJS1C_NSC_ILi4EEEEEES1G_EEENSB_IJS1K_NSB_IJSI_NSC_ILi512EEEEEES1M_EEEEEEEvEEEENS_8epilogue10collective6detail29Sm90TmaWarpSpecializedAdapterINS25_15DefaultEpilogueISM_NSB_IJNSB_IJlllEEESE_SY_EEES2A_NS24_6thread17LinearCombinationISM_Li1EffLNS2B_9ScaleType4KindE0ELNS_15FloatRoundStyleE2ESM_EENS_4gemm15EpilogueDefaultEEEEEvvEEEEvNT_6ParamsE,"a",@progbits
	.sectionflags	@""
	.align	4
.nv.constant0._ZN7cutlass13device_kernelINS_4conv6kernel13ConvUniversalINS1_16ConvProblemShapeILNS1_8OperatorE1ELi2EEENS1_10collective14CollectiveConvINS1_46MainloopSm90TmaGmmaWarpSpecializedImplicitGemmILS5_1ELi28ELi2EN4cute5tupleIJNSA_1CILi2EEENSC_ILi1EEESE_EEENS1_36KernelImplicitTmaWarpSpecializedSm90ELi1EEENSB_IJNSC_ILi64EEESI_NSB_IJNSC_ILi32EEEEEEEEENS_6half_tESM_NSA_8TiledMMAINSA_8MMA_AtomIJNSA_4SM904GMMA25MMA_64x64x16_F32F16F16_SSILNSQ_5MajorE0ELSS_1ELNSQ_7ScaleInE1ELST_1EEEEEENSA_6LayoutINSB_IJSE_SE_SE_EEENSB_IJNSC_ILi0EEESY_SY_EEEEENSB_IJNSA_10UnderscoreES11_S11_EEEEENS7_6detail26Sm90ImplicitGemmTileTraitsINSA_20SM90_TMA_LOAD_IM2COLENSA_14ComposedLayoutINSA_7SwizzleILi2ELi4ELi3EEENSA_18smem_ptr_flag_bitsILi16EEENSW_INSB_IJNSB_IJNSC_ILi8EEES1C_EEENSB_IJSJ_SE_EEENSB_IJSE_NSC_ILi28EEEEEEEEENSB_IJNSB_IJSJ_NSC_ILi256EEEEEENSB_IJSE_SY_EEENSB_IJSY_NSC_ILi2048EEEEEEEEEEEEEvEENS15_INSA_23SM90_TMA_LOAD_MULTICASTENS17_INS18_ILi3ELi4ELi3EEES1B_NSW_INSB_IJNSB_IJSI_SE_EEENSB_IJS1C_NSC_ILi4EEEEEES1G_EEENSB_IJS1K_NSB_IJSI_NSC_ILi512EEEEEES1M_EEEEEEEvEEEENS_8epilogue10collective6detail29Sm90TmaWarpSpecializedAdapterINS25_15DefaultEpilogueISM_NSB_IJNSB_IJlllEEESE_SY_EEES2A_NS24_6thread17LinearCombinationISM_Li1EffLNS2B_9ScaleType4KindE0ELNS_15FloatRoundStyleE2ESM_EENS_4gemm15EpilogueDefaultEEEEEvvEEEEvNT_6ParamsE:
	.zero		1536


//--------------------- SYMBOLS --------------------------

	.type		.nv.reservedSmem.offset0,@object
	.size		.nv.reservedSmem.offset0,0x4
